//
// Generated by NVIDIA NVVM Compiler
//
// Compiler Build ID: CL-36424714
// Cuda compilation tools, release 13.0, V13.0.88
// Based on NVVM 20.0.0
//

.version 9.0
.target sm_100
.address_size 64

	// .globl	_Z17markAsPrimeKernelN6thrust24THRUST_300001_SM_1000_NS10device_ptrIcEEx
.global .align 1 .b8 _ZN34_INTERNAL_ad07ecae_4_k_cu_cff2d5934cuda3std3__45__cpo5beginE[1];
.global .align 1 .b8 _ZN34_INTERNAL_ad07ecae_4_k_cu_cff2d5934cuda3std3__45__cpo3endE[1];
.global .align 1 .b8 _ZN34_INTERNAL_ad07ecae_4_k_cu_cff2d5934cuda3std3__45__cpo6cbeginE[1];
.global .align 1 .b8 _ZN34_INTERNAL_ad07ecae_4_k_cu_cff2d5934cuda3std3__45__cpo4cendE[1];
.global .align 1 .b8 _ZN34_INTERNAL_ad07ecae_4_k_cu_cff2d5934cuda3std3__45__cpo6rbeginE[1];
.global .align 1 .b8 _ZN34_INTERNAL_ad07ecae_4_k_cu_cff2d5934cuda3std3__45__cpo4rendE[1];
.global .align 1 .b8 _ZN34_INTERNAL_ad07ecae_4_k_cu_cff2d5934cuda3std3__45__cpo7crbeginE[1];
.global .align 1 .b8 _ZN34_INTERNAL_ad07ecae_4_k_cu_cff2d5934cuda3std3__45__cpo5crendE[1];
.global .align 1 .b8 _ZN34_INTERNAL_ad07ecae_4_k_cu_cff2d5934cuda3std3__436_GLOBAL__N__ad07ecae_4_k_cu_cff2d5936ignoreE[1];
.global .align 1 .b8 _ZN34_INTERNAL_ad07ecae_4_k_cu_cff2d5934cuda3std3__419piecewise_constructE[1];
.global .align 1 .b8 _ZN34_INTERNAL_ad07ecae_4_k_cu_cff2d5934cuda3std3__48in_placeE[1];
.global .align 1 .b8 _ZN34_INTERNAL_ad07ecae_4_k_cu_cff2d5934cuda3std3__420unreachable_sentinelE[1];
.global .align 1 .b8 _ZN34_INTERNAL_ad07ecae_4_k_cu_cff2d5934cuda3std3__47nulloptE[1];
.global .align 1 .b8 _ZN34_INTERNAL_ad07ecae_4_k_cu_cff2d5934cuda3std3__48unexpectE[1];
.global .align 1 .b8 _ZN34_INTERNAL_ad07ecae_4_k_cu_cff2d5934cuda3std6ranges3__45__cpo4swapE[1];
.global .align 1 .b8 _ZN34_INTERNAL_ad07ecae_4_k_cu_cff2d5934cuda3std6ranges3__45__cpo9iter_moveE[1];
.global .align 1 .b8 _ZN34_INTERNAL_ad07ecae_4_k_cu_cff2d5934cuda3std6ranges3__45__cpo5beginE[1];
.global .align 1 .b8 _ZN34_INTERNAL_ad07ecae_4_k_cu_cff2d5934cuda3std6ranges3__45__cpo3endE[1];
.global .align 1 .b8 _ZN34_INTERNAL_ad07ecae_4_k_cu_cff2d5934cuda3std6ranges3__45__cpo6cbeginE[1];
.global .align 1 .b8 _ZN34_INTERNAL_ad07ecae_4_k_cu_cff2d5934cuda3std6ranges3__45__cpo4cendE[1];
.global .align 1 .b8 _ZN34_INTERNAL_ad07ecae_4_k_cu_cff2d5934cuda3std6ranges3__45__cpo7advanceE[1];
.global .align 1 .b8 _ZN34_INTERNAL_ad07ecae_4_k_cu_cff2d5934cuda3std6ranges3__45__cpo9iter_swapE[1];
.global .align 1 .b8 _ZN34_INTERNAL_ad07ecae_4_k_cu_cff2d5934cuda3std6ranges3__45__cpo4nextE[1];
.global .align 1 .b8 _ZN34_INTERNAL_ad07ecae_4_k_cu_cff2d5934cuda3std6ranges3__45__cpo4prevE[1];
.global .align 1 .b8 _ZN34_INTERNAL_ad07ecae_4_k_cu_cff2d5934cuda3std6ranges3__45__cpo4dataE[1];
.global .align 1 .b8 _ZN34_INTERNAL_ad07ecae_4_k_cu_cff2d5934cuda3std6ranges3__45__cpo5cdataE[1];
.global .align 1 .b8 _ZN34_INTERNAL_ad07ecae_4_k_cu_cff2d5934cuda3std6ranges3__45__cpo4sizeE[1];
.global .align 1 .b8 _ZN34_INTERNAL_ad07ecae_4_k_cu_cff2d5934cuda3std6ranges3__45__cpo5ssizeE[1];
.global .align 1 .b8 _ZN34_INTERNAL_ad07ecae_4_k_cu_cff2d5934cuda3std6ranges3__45__cpo8distanceE[1];
.global .align 1 .b8 _ZN34_INTERNAL_ad07ecae_4_k_cu_cff2d5936thrust24THRUST_300001_SM_1000_NS8cuda_cub3parE[1];
.global .align 1 .b8 _ZN34_INTERNAL_ad07ecae_4_k_cu_cff2d5936thrust24THRUST_300001_SM_1000_NS8cuda_cub10par_nosyncE[1];
.global .align 1 .b8 _ZN34_INTERNAL_ad07ecae_4_k_cu_cff2d5936thrust24THRUST_300001_SM_1000_NS6system6detail10sequential3seqE[1];
.global .align 1 .b8 _ZN34_INTERNAL_ad07ecae_4_k_cu_cff2d5936thrust24THRUST_300001_SM_1000_NS12placeholders2_1E[1];
.global .align 1 .b8 _ZN34_INTERNAL_ad07ecae_4_k_cu_cff2d5936thrust24THRUST_300001_SM_1000_NS12placeholders2_2E[1];
.global .align 1 .b8 _ZN34_INTERNAL_ad07ecae_4_k_cu_cff2d5936thrust24THRUST_300001_SM_1000_NS12placeholders2_3E[1];
.global .align 1 .b8 _ZN34_INTERNAL_ad07ecae_4_k_cu_cff2d5936thrust24THRUST_300001_SM_1000_NS12placeholders2_4E[1];
.global .align 1 .b8 _ZN34_INTERNAL_ad07ecae_4_k_cu_cff2d5936thrust24THRUST_300001_SM_1000_NS12placeholders2_5E[1];
.global .align 1 .b8 _ZN34_INTERNAL_ad07ecae_4_k_cu_cff2d5936thrust24THRUST_300001_SM_1000_NS12placeholders2_6E[1];
.global .align 1 .b8 _ZN34_INTERNAL_ad07ecae_4_k_cu_cff2d5936thrust24THRUST_300001_SM_1000_NS12placeholders2_7E[1];
.global .align 1 .b8 _ZN34_INTERNAL_ad07ecae_4_k_cu_cff2d5936thrust24THRUST_300001_SM_1000_NS12placeholders2_8E[1];
.global .align 1 .b8 _ZN34_INTERNAL_ad07ecae_4_k_cu_cff2d5936thrust24THRUST_300001_SM_1000_NS12placeholders2_9E[1];
.global .align 1 .b8 _ZN34_INTERNAL_ad07ecae_4_k_cu_cff2d5936thrust24THRUST_300001_SM_1000_NS12placeholders3_10E[1];
.global .align 1 .b8 _ZN34_INTERNAL_ad07ecae_4_k_cu_cff2d5936thrust24THRUST_300001_SM_1000_NS3seqE[1];

.visible .entry _Z17markAsPrimeKernelN6thrust24THRUST_300001_SM_1000_NS10device_ptrIcEEx(
	.param .align 8 .b8 _Z17markAsPrimeKernelN6thrust24THRUST_300001_SM_1000_NS10device_ptrIcEEx_param_0[8],
	.param .u64 _Z17markAsPrimeKernelN6thrust24THRUST_300001_SM_1000_NS10device_ptrIcEEx_param_1
)
{
	.reg .pred 	%p<5>;
	.reg .b16 	%rs<2>;
	.reg .b32 	%r<8>;
	.reg .b64 	%rd<11>;

	ld.param.u64 	%rd5, [_Z17markAsPrimeKernelN6thrust24THRUST_300001_SM_1000_NS10device_ptrIcEEx_param_0];
	ld.param.u64 	%rd6, [_Z17markAsPrimeKernelN6thrust24THRUST_300001_SM_1000_NS10device_ptrIcEEx_param_1];
	mov.u32 	%r1, %ctaid.x;
	mov.u32 	%r2, %ntid.x;
	mov.u32 	%r3, %tid.x;
	mad.lo.s32 	%r4, %r1, %r2, %r3;
	cvt.u64.u32 	%rd1, %r4;
	and.b64  	%rd7, %rd6, -4294967296;
	setp.ne.s64 	%p1, %rd7, 0;
	@%p1 bra 	$L__BB0_2;
	cvt.u32.u64 	%r5, %rd6;
	cvt.u32.u64 	%r6, %rd1;
	rem.u32 	%r7, %r6, %r5;
	cvt.u64.u32 	%rd10, %r7;
	bra.uni 	$L__BB0_3;
$L__BB0_2:
	rem.s64 	%rd10, %rd1, %rd6;
$L__BB0_3:
	setp.ge.s64 	%p2, %rd6, %rd1;
	setp.ne.s64 	%p3, %rd10, 0;
	or.pred  	%p4, %p2, %p3;
	@%p4 bra 	$L__BB0_5;
	cvta.to.global.u64 	%rd8, %rd5;
	add.s64 	%rd9, %rd8, %rd1;
	mov.b16 	%rs1, 1;
	st.global.u8 	[%rd9], %rs1;
$L__BB0_5:
	ret;

}
	// .globl	_ZN3cub18CUB_300001_SM_10006detail11EmptyKernelIvEEvv
.visible .entry _ZN3cub18CUB_300001_SM_10006detail11EmptyKernelIvEEvv()
{


	ret;

}
	// .globl	_ZN3cub18CUB_300001_SM_10006detail8for_each13static_kernelINS2_12policy_hub_t12policy_500_tEmN6thrust24THRUST_300001_SM_1000_NS8cuda_cub20__uninitialized_fill7functorINS7_10device_ptrIcEEcEEEEvT0_T1_
.visible .entry _ZN3cub18CUB_300001_SM_10006detail8for_each13static_kernelINS2_12policy_hub_t12policy_500_tEmN6thrust24THRUST_300001_SM_1000_NS8cuda_cub20__uninitialized_fill7functorINS7_10device_ptrIcEEcEEEEvT0_T1_(
	.param .u64 _ZN3cub18CUB_300001_SM_10006detail8for_each13static_kernelINS2_12policy_hub_t12policy_500_tEmN6thrust24THRUST_300001_SM_1000_NS8cuda_cub20__uninitialized_fill7functorINS7_10device_ptrIcEEcEEEEvT0_T1__param_0,
	.param .align 8 .b8 _ZN3cub18CUB_300001_SM_10006detail8for_each13static_kernelINS2_12policy_hub_t12policy_500_tEmN6thrust24THRUST_300001_SM_1000_NS8cuda_cub20__uninitialized_fill7functorINS7_10device_ptrIcEEcEEEEvT0_T1__param_1[16]
)
.maxntid 256
{
	.reg .pred 	%p<4>;
	.reg .b16 	%rs<10>;
	.reg .b32 	%r<15>;
	.reg .b64 	%rd<14>;

	ld.param.u32 	%r7, [_ZN3cub18CUB_300001_SM_10006detail8for_each13static_kernelINS2_12policy_hub_t12policy_500_tEmN6thrust24THRUST_300001_SM_1000_NS8cuda_cub20__uninitialized_fill7functorINS7_10device_ptrIcEEcEEEEvT0_T1__param_1+8];
	bfe.u32 	%r11, %r7, 0, 8;
	cvt.u16.u32 	%rs2, %r11;
	ld.param.u64 	%rd4, [_ZN3cub18CUB_300001_SM_10006detail8for_each13static_kernelINS2_12policy_hub_t12policy_500_tEmN6thrust24THRUST_300001_SM_1000_NS8cuda_cub20__uninitialized_fill7functorINS7_10device_ptrIcEEcEEEEvT0_T1__param_1];
	ld.param.u64 	%rd5, [_ZN3cub18CUB_300001_SM_10006detail8for_each13static_kernelINS2_12policy_hub_t12policy_500_tEmN6thrust24THRUST_300001_SM_1000_NS8cuda_cub20__uninitialized_fill7functorINS7_10device_ptrIcEEcEEEEvT0_T1__param_0];
	mov.u32 	%r12, %ctaid.x;
	mul.wide.u32 	%rd1, %r12, 512;
	sub.s64 	%rd2, %rd5, %rd1;
	setp.lt.u64 	%p1, %rd2, 512;
	@%p1 bra 	$L__BB2_2;
	mov.u32 	%r14, %tid.x;
	cvta.to.global.u64 	%rd10, %rd4;
	cvt.u64.u32 	%rd11, %r14;
	add.s64 	%rd12, %rd1, %rd11;
	add.s64 	%rd13, %rd10, %rd12;
	st.global.u8 	[%rd13], %rs2;
	st.global.u8 	[%rd13+256], %rs2;
	bra.uni 	$L__BB2_6;
$L__BB2_2:
	cvta.to.global.u64 	%rd6, %rd4;
	mov.u32 	%r1, %tid.x;
	cvt.u64.u32 	%rd7, %r1;
	setp.le.u64 	%p2, %rd2, %rd7;
	add.s64 	%rd8, %rd1, %rd7;
	add.s64 	%rd3, %rd6, %rd8;
	@%p2 bra 	$L__BB2_4;
	st.global.u8 	[%rd3], %rs2;
$L__BB2_4:
	add.s32 	%r13, %r1, 256;
	cvt.u64.u32 	%rd9, %r13;
	setp.le.u64 	%p3, %rd2, %rd9;
	@%p3 bra 	$L__BB2_6;
	st.global.u8 	[%rd3+256], %rs2;
$L__BB2_6:
	ret;

}


// ===== COMPILED SASS (sm_100) =====

	.target	sm_100

	.elftype	@"ET_EXEC"


//--------------------- .note.nv.tkinfo           --------------------------
	.section	.note.nv.tkinfo,"",@"SHT_NOTE"
	.sectionflags	@"SHF_NOTE_NV_TKINFO"
	.tkinfo
        /*0018*/ 	.word	0x00000002
        /*0030*/ 	.string	""
        /*0030*/ 	.string	"ptxas"
        /*0030*/ 	.string	"Cuda compilation tools, release 13.0, V13.0.88"
        /*0030*/ 	.string	"Build cuda_13.0.r13.0/compiler.36424714_0"
        /*0030*/ 	.string	"-arch sm_100 -m 64 "



//--------------------- .note.nv.cuinfo           --------------------------
	.section	.note.nv.cuinfo,"",@"SHT_NOTE"
	.sectionflags	@"SHF_NOTE_NV_CUINFO"
        /*0018*/ 	.short	0x0002
        /*001a*/ 	.short	0x0064
        /*001c*/ 	.short	0x0082
	.zero		2


//--------------------- .nv.info                  --------------------------
	.section	.nv.info,"",@"SHT_CUDA_INFO"
	.align	4


	//----- nvinfo : EIATTR_REGCOUNT
	.align		4
        /*0000*/ 	.byte	0x04, 0x2f
        /*0002*/ 	.short	(.L_44 - .L_43)
	.align		4
.L_43:
        /*0004*/ 	.word	index@(_Z17markAsPrimeKernelN6thrust24THRUST_300001_SM_1000_NS10device_ptrIcEEx)
        /*0008*/ 	.word	0x00000010


	//----- nvinfo : EIATTR_FRAME_SIZE
	.align		4
.L_44:
        /*000c*/ 	.byte	0x04, 0x11
        /*000e*/ 	.short	(.L_46 - .L_45)
	.align		4
.L_45:
        /*0010*/ 	.word	index@($__internal_0_$__cuda_sm20_rem_s64)
        /*0014*/ 	.word	0x00000000


	//----- nvinfo : EIATTR_FRAME_SIZE
	.align		4
.L_46:
        /*0018*/ 	.byte	0x04, 0x11
        /*001a*/ 	.short	(.L_48 - .L_47)
	.align		4
.L_47:
        /*001c*/ 	.word	index@(_Z17markAsPrimeKernelN6thrust24THRUST_300001_SM_1000_NS10device_ptrIcEEx)
        /*0020*/ 	.word	0x00000000


	//----- nvinfo : EIATTR_REGCOUNT
	.align		4
.L_48:
        /*0024*/ 	.byte	0x04, 0x2f
        /*0026*/ 	.short	(.L_50 - .L_49)
	.align		4
.L_49:
        /*0028*/ 	.word	index@(_ZN3cub18CUB_300001_SM_10006detail11EmptyKernelIvEEvv)
        /*002c*/ 	.word	0x00000004


	//----- nvinfo : EIATTR_FRAME_SIZE
	.align		4
.L_50:
        /*0030*/ 	.byte	0x04, 0x11
        /*0032*/ 	.short	(.L_52 - .L_51)
	.align		4
.L_51:
        /*0034*/ 	.word	index@(_ZN3cub18CUB_300001_SM_10006detail11EmptyKernelIvEEvv)
        /*0038*/ 	.word	0x00000000


	//----- nvinfo : EIATTR_REGCOUNT
	.align		4
.L_52:
        /*003c*/ 	.byte	0x04, 0x2f
        /*003e*/ 	.short	(.L_54 - .L_53)
	.align		4
.L_53:
        /*0040*/ 	.word	index@(_ZN3cub18CUB_300001_SM_10006detail8for_each13static_kernelINS2_12policy_hub_t12policy_500_tEmN6thrust24THRUST_300001_SM_1000_NS8cuda_cub20__uninitialized_fill7functorINS7_10device_ptrIcEEcEEEEvT0_T1_)
        /*0044*/ 	.word	0x0000000a


	//----- nvinfo : EIATTR_FRAME_SIZE
	.align		4
.L_54:
        /*0048*/ 	.byte	0x04, 0x11
        /*004a*/ 	.short	(.L_56 - .L_55)
	.align		4
.L_55:
        /*004c*/ 	.word	index@(_ZN3cub18CUB_300001_SM_10006detail8for_each13static_kernelINS2_12policy_hub_t12policy_500_tEmN6thrust24THRUST_300001_SM_1000_NS8cuda_cub20__uninitialized_fill7functorINS7_10device_ptrIcEEcEEEEvT0_T1_)
        /*0050*/ 	.word	0x00000000


	//----- nvinfo : EIATTR_MIN_STACK_SIZE
	.align		4
.L_56:
        /*0054*/ 	.byte	0x04, 0x12
        /*0056*/ 	.short	(.L_58 - .L_57)
	.align		4
.L_57:
        /*0058*/ 	.word	index@(_ZN3cub18CUB_300001_SM_10006detail8for_each13static_kernelINS2_12policy_hub_t12policy_500_tEmN6thrust24THRUST_300001_SM_1000_NS8cuda_cub20__uninitialized_fill7functorINS7_10device_ptrIcEEcEEEEvT0_T1_)
        /*005c*/ 	.word	0x00000000


	//----- nvinfo : EIATTR_MIN_STACK_SIZE
	.align		4
.L_58:
        /*0060*/ 	.byte	0x04, 0x12
        /*0062*/ 	.short	(.L_60 - .L_59)
	.align		4
.L_59:
        /*0064*/ 	.word	index@(_ZN3cub18CUB_300001_SM_10006detail11EmptyKernelIvEEvv)
        /*0068*/ 	.word	0x00000000


	//----- nvinfo : EIATTR_MIN_STACK_SIZE
	.align		4
.L_60:
        /*006c*/ 	.byte	0x04, 0x12
        /*006e*/ 	.short	(.L_62 - .L_61)
	.align		4
.L_61:
        /*0070*/ 	.word	index@(_Z17markAsPrimeKernelN6thrust24THRUST_300001_SM_1000_NS10device_ptrIcEEx)
        /*0074*/ 	.word	0x00000000
.L_62:


//--------------------- .nv.compat                --------------------------
	.section	.nv.compat,"",@"SHT_CUDA_COMPAT_INFO"
	.align	4
        /*0000*/ 	.byte	0x02, 0x09, 0x00, 0x00, 0x02, 0x02, 0x01, 0x00, 0x02, 0x05, 0x05, 0x00, 0x03, 0x07, 0x01, 0x01
        /*0010*/ 	.byte	0x02, 0x03, 0x00, 0x00, 0x02, 0x06, 0x01, 0x00, 0x04, 0x0b, 0x08, 0x00, 0x09, 0x00, 0x00, 0x00
        /*0020*/ 	.byte	0x00, 0x00, 0x00, 0x00


//--------------------- .nv.info._ZN3cub18CUB_300001_SM_10006detail8for_each13static_kernelINS2_12policy_hub_t12policy_500_tEmN6thrust24THRUST_300001_SM_1000_NS8cuda_cub20__uninitialized_fill7functorINS7_10device_ptrIcEEcEEEEvT0_T1_ --------------------------
	.section	.nv.info._ZN3cub18CUB_300001_SM_10006detail8for_each13static_kernelINS2_12policy_hub_t12policy_500_tEmN6thrust24THRUST_300001_SM_1000_NS8cuda_cub20__uninitialized_fill7functorINS7_10device_ptrIcEEcEEEEvT0_T1_,"",@"SHT_CUDA_INFO"
	.sectionflags	@""
	.align	4


	//----- nvinfo : EIATTR_CUDA_API_VERSION
	.align		4
        /*0000*/ 	.byte	0x04, 0x37
        /*0002*/ 	.short	(.L_64 - .L_63)
.L_63:
        /*0004*/ 	.word	0x00000082


	//----- nvinfo : EIATTR_KPARAM_INFO
	.align		4
.L_64:
        /*0008*/ 	.byte	0x04, 0x17
        /*000a*/ 	.short	(.L_66 - .L_65)
.L_65:
        /*000c*/ 	.word	0x00000000
        /*0010*/ 	.short	0x0001
        /*0012*/ 	.short	0x0008
        /*0014*/ 	.byte	0x00, 0xf0, 0x41, 0x00


	//----- nvinfo : EIATTR_KPARAM_INFO
	.align		4
.L_66:
        /*0018*/ 	.byte	0x04, 0x17
        /*001a*/ 	.short	(.L_68 - .L_67)
.L_67:
        /*001c*/ 	.word	0x00000000
        /*0020*/ 	.short	0x0000
        /*0022*/ 	.short	0x0000
        /*0024*/ 	.byte	0x00, 0xf0, 0x21, 0x00


	//----- nvinfo : EIATTR_SPARSE_MMA_MASK
	.align		4
.L_68:
        /*0028*/ 	.byte	0x03, 0x50
        /*002a*/ 	.short	0x0000


	//----- nvinfo : EIATTR_MAXREG_COUNT
	.align		4
        /*002c*/ 	.byte	0x03, 0x1b
        /*002e*/ 	.short	0x00ff


	//----- nvinfo : EIATTR_MERCURY_ISA_VERSION
	.align		4
        /*0030*/ 	.byte	0x03, 0x5f
        /*0032*/ 	.short	0x0101


	//----- nvinfo : EIATTR_VRC_CTA_INIT_COUNT
	.align		4
        /*0034*/ 	.byte	0x02, 0x4a
	.zero		1
	.zero		1


	//----- nvinfo : EIATTR_EXIT_INSTR_OFFSETS
	.align		4
        /*0038*/ 	.byte	0x04, 0x1c
        /*003a*/ 	.short	(.L_70 - .L_69)


	//   ....[0]....
.L_69:
        /*003c*/ 	.word	0x00000120


	//   ....[1]....
        /*0040*/ 	.word	0x000001f0


	//   ....[2]....
        /*0044*/ 	.word	0x00000210


	//----- nvinfo : EIATTR_MAX_THREADS
	.align		4
.L_70:
        /*0048*/ 	.byte	0x04, 0x05
        /*004a*/ 	.short	(.L_72 - .L_71)
.L_71:
        /*004c*/ 	.word	0x00000100
        /*0050*/ 	.word	0x00000001
        /*0054*/ 	.word	0x00000001


	//----- nvinfo : EIATTR_CBANK_PARAM_SIZE
	.align		4
.L_72:
        /*0058*/ 	.byte	0x03, 0x19
        /*005a*/ 	.short	0x0018


	//----- nvinfo : EIATTR_PARAM_CBANK
	.align		4
        /*005c*/ 	.byte	0x04, 0x0a
        /*005e*/ 	.short	(.L_74 - .L_73)
	.align		4
.L_73:
        /*0060*/ 	.word	index@(.nv.constant0._ZN3cub18CUB_300001_SM_10006detail8for_each13static_kernelINS2_12policy_hub_t12policy_500_tEmN6thrust24THRUST_300001_SM_1000_NS8cuda_cub20__uninitialized_fill7functorINS7_10device_ptrIcEEcEEEEvT0_T1_)
        /*0064*/ 	.short	0x0380
        /*0066*/ 	.short	0x0018


	//----- nvinfo : EIATTR_SW_WAR
	.align		4
.L_74:
        /*0068*/ 	.byte	0x04, 0x36
        /*006a*/ 	.short	(.L_76 - .L_75)
.L_75:
        /*006c*/ 	.word	0x00000008
.L_76:


//--------------------- .nv.info._ZN3cub18CUB_300001_SM_10006detail11EmptyKernelIvEEvv --------------------------
	.section	.nv.info._ZN3cub18CUB_300001_SM_10006detail11EmptyKernelIvEEvv,"",@"SHT_CUDA_INFO"
	.sectionflags	@""
	.align	4


	//----- nvinfo : EIATTR_CUDA_API_VERSION
	.align		4
        /*0000*/ 	.byte	0x04, 0x37
        /*0002*/ 	.short	(.L_78 - .L_77)
.L_77:
        /*0004*/ 	.word	0x00000082


	//----- nvinfo : EIATTR_SPARSE_MMA_MASK
	.align		4
.L_78:
        /*0008*/ 	.byte	0x03, 0x50
        /*000a*/ 	.short	0x0000


	//----- nvinfo : EIATTR_MAXREG_COUNT
	.align		4
        /*000c*/ 	.byte	0x03, 0x1b
        /*000e*/ 	.short	0x00ff


	//----- nvinfo : EIATTR_MERCURY_ISA_VERSION
	.align		4
        /*0010*/ 	.byte	0x03, 0x5f
        /*0012*/ 	.short	0x0101


	//----- nvinfo : EIATTR_VRC_CTA_INIT_COUNT
	.align		4
        /*0014*/ 	.byte	0x02, 0x4a
	.zero		1
	.zero		1


	//----- nvinfo : EIATTR_EXIT_INSTR_OFFSETS
	.align		4
        /*0018*/ 	.byte	0x04, 0x1c
        /*001a*/ 	.short	(.L_80 - .L_79)


	//   ....[0]....
.L_79:
        /*001c*/ 	.word	0x00000010


	//----- nvinfo : EIATTR_SW_WAR
	.align		4
.L_80:
        /*0020*/ 	.byte	0x04, 0x36
        /*0022*/ 	.short	(.L_82 - .L_81)
.L_81:
        /*0024*/ 	.word	0x00000008
.L_82:


//--------------------- .nv.info._Z17markAsPrimeKernelN6thrust24THRUST_300001_SM_1000_NS10device_ptrIcEEx --------------------------
	.section	.nv.info._Z17markAsPrimeKernelN6thrust24THRUST_300001_SM_1000_NS10device_ptrIcEEx,"",@"SHT_CUDA_INFO"
	.sectionflags	@""
	.align	4


	//----- nvinfo : EIATTR_CUDA_API_VERSION
	.align		4
        /*0000*/ 	.byte	0x04, 0x37
        /*0002*/ 	.short	(.L_84 - .L_83)
.L_83:
        /*0004*/ 	.word	0x00000082


	//----- nvinfo : EIATTR_KPARAM_INFO
	.align		4
.L_84:
        /*0008*/ 	.byte	0x04, 0x17
        /*000a*/ 	.short	(.L_86 - .L_85)
.L_85:
        /*000c*/ 	.word	0x00000000
        /*0010*/ 	.short	0x0001
        /*0012*/ 	.short	0x0008
        /*0014*/ 	.byte	0x00, 0xf0, 0x21, 0x00


	//----- nvinfo : EIATTR_KPARAM_INFO
	.align		4
.L_86:
        /*0018*/ 	.byte	0x04, 0x17
        /*001a*/ 	.short	(.L_88 - .L_87)
.L_87:
        /*001c*/ 	.word	0x00000000
        /*0020*/ 	.short	0x0000
        /*0022*/ 	.short	0x0000
        /*0024*/ 	.byte	0x00, 0xf0, 0x21, 0x00


	//----- nvinfo : EIATTR_SPARSE_MMA_MASK
	.align		4
.L_88:
        /*0028*/ 	.byte	0x03, 0x50
        /*002a*/ 	.short	0x0000


	//----- nvinfo : EIATTR_MAXREG_COUNT
	.align		4
        /*002c*/ 	.byte	0x03, 0x1b
        /*002e*/ 	.short	0x00ff


	//----- nvinfo : EIATTR_MERCURY_ISA_VERSION
	.align		4
        /*0030*/ 	.byte	0x03, 0x5f
        /*0032*/ 	.short	0x0101


	//----- nvinfo : EIATTR_VRC_CTA_INIT_COUNT
	.align		4
        /*0034*/ 	.byte	0x02, 0x4a
	.zero		1
	.zero		1


	//----- nvinfo : EIATTR_EXIT_INSTR_OFFSETS
	.align		4
        /*0038*/ 	.byte	0x04, 0x1c
        /*003a*/ 	.short	(.L_90 - .L_89)


	//   ....[0]....
.L_89:
        /*003c*/ 	.word	0x00000240


	//   ....[1]....
        /*0040*/ 	.word	0x000002b0


	//----- nvinfo : EIATTR_CRS_STACK_SIZE
	.align		4
.L_90:
        /*0044*/ 	.byte	0x04, 0x1e
        /*0046*/ 	.short	(.L_92 - .L_91)
.L_91:
        /*0048*/ 	.word	0x00000000


	//----- nvinfo : EIATTR_CBANK_PARAM_SIZE
	.align		4
.L_92:
        /*004c*/ 	.byte	0x03, 0x19
        /*004e*/ 	.short	0x0010


	//----- nvinfo : EIATTR_PARAM_CBANK
	.align		4
        /*0050*/ 	.byte	0x04, 0x0a
        /*0052*/ 	.short	(.L_94 - .L_93)
	.align		4
.L_93:
        /*0054*/ 	.word	index@(.nv.constant0._Z17markAsPrimeKernelN6thrust24THRUST_300001_SM_1000_NS10device_ptrIcEEx)
        /*0058*/ 	.short	0x0380
        /*005a*/ 	.short	0x0010


	//----- nvinfo : EIATTR_SW_WAR
	.align		4
.L_94:
        /*005c*/ 	.byte	0x04, 0x36
        /*005e*/ 	.short	(.L_96 - .L_95)
.L_95:
        /*0060*/ 	.word	0x00000008
.L_96:


//--------------------- .nv.callgraph             --------------------------
	.section	.nv.callgraph,"",@"SHT_CUDA_CALLGRAPH"
	.align	4
	.sectionentsize	8
	.align		4
        /*0000*/ 	.word	0x00000000
	.align		4
        /*0004*/ 	.word	0xffffffff
	.align		4
        /*0008*/ 	.word	0x00000000
	.align		4
        /*000c*/ 	.word	0xfffffffe
	.align		4
        /*0010*/ 	.word	0x00000000
	.align		4
        /*0014*/ 	.word	0xfffffffd
	.align		4
        /*0018*/ 	.word	0x00000000
	.align		4
        /*001c*/ 	.word	0xfffffffc


//--------------------- .nv.constant4             --------------------------
	.section	.nv.constant4,"a",@progbits
	.align	8
	.align		8
.nv.constant4:
        /*0000*/ 	.dword	_ZN34_INTERNAL_ad07ecae_4_k_cu_cff2d5934cuda3std3__45__cpo5beginE
	.align		8
        /*0008*/ 	.dword	_ZN34_INTERNAL_ad07ecae_4_k_cu_cff2d5934cuda3std3__45__cpo3endE
	.align		8
        /*0010*/ 	.dword	_ZN34_INTERNAL_ad07ecae_4_k_cu_cff2d5934cuda3std3__45__cpo6cbeginE
	.align		8
        /*0018*/ 	.dword	_ZN34_INTERNAL_ad07ecae_4_k_cu_cff2d5934cuda3std3__45__cpo4cendE
	.align		8
        /*0020*/ 	.dword	_ZN34_INTERNAL_ad07ecae_4_k_cu_cff2d5934cuda3std3__45__cpo6rbeginE
	.align		8
        /*0028*/ 	.dword	_ZN34_INTERNAL_ad07ecae_4_k_cu_cff2d5934cuda3std3__45__cpo4rendE
	.align		8
        /*0030*/ 	.dword	_ZN34_INTERNAL_ad07ecae_4_k_cu_cff2d5934cuda3std3__45__cpo7crbeginE
	.align		8
        /*0038*/ 	.dword	_ZN34_INTERNAL_ad07ecae_4_k_cu_cff2d5934cuda3std3__45__cpo5crendE
	.align		8
        /*0040*/ 	.dword	_ZN34_INTERNAL_ad07ecae_4_k_cu_cff2d5934cuda3std3__436_GLOBAL__N__ad07ecae_4_k_cu_cff2d5936ignoreE
	.align		8
        /*0048*/ 	.dword	_ZN34_INTERNAL_ad07ecae_4_k_cu_cff2d5934cuda3std3__419piecewise_constructE
	.align		8
        /*0050*/ 	.dword	_ZN34_INTERNAL_ad07ecae_4_k_cu_cff2d5934cuda3std3__48in_placeE
	.align		8
        /*0058*/ 	.dword	_ZN34_INTERNAL_ad07ecae_4_k_cu_cff2d5934cuda3std3__420unreachable_sentinelE
	.align		8
        /*0060*/ 	.dword	_ZN34_INTERNAL_ad07ecae_4_k_cu_cff2d5934cuda3std3__47nulloptE
	.align		8
        /*0068*/ 	.dword	_ZN34_INTERNAL_ad07ecae_4_k_cu_cff2d5934cuda3std3__48unexpectE
	.align		8
        /*0070*/ 	.dword	_ZN34_INTERNAL_ad07ecae_4_k_cu_cff2d5934cuda3std6ranges3__45__cpo4swapE
	.align		8
        /*0078*/ 	.dword	_ZN34_INTERNAL_ad07ecae_4_k_cu_cff2d5934cuda3std6ranges3__45__cpo9iter_moveE
	.align		8
        /*0080*/ 	.dword	_ZN34_INTERNAL_ad07ecae_4_k_cu_cff2d5934cuda3std6ranges3__45__cpo5beginE
	.align		8
        /*0088*/ 	.dword	_ZN34_INTERNAL_ad07ecae_4_k_cu_cff2d5934cuda3std6ranges3__45__cpo3endE
	.align		8
        /*0090*/ 	.dword	_ZN34_INTERNAL_ad07ecae_4_k_cu_cff2d5934cuda3std6ranges3__45__cpo6cbeginE
	.align		8
        /*0098*/ 	.dword	_ZN34_INTERNAL_ad07ecae_4_k_cu_cff2d5934cuda3std6ranges3__45__cpo4cendE
	.align		8
        /*00a0*/ 	.dword	_ZN34_INTERNAL_ad07ecae_4_k_cu_cff2d5934cuda3std6ranges3__45__cpo7advanceE
	.align		8
        /*00a8*/ 	.dword	_ZN34_INTERNAL_ad07ecae_4_k_cu_cff2d5934cuda3std6ranges3__45__cpo9iter_swapE
	.align		8
        /*00b0*/ 	.dword	_ZN34_INTERNAL_ad07ecae_4_k_cu_cff2d5934cuda3std6ranges3__45__cpo4nextE
	.align		8
        /*00b8*/ 	.dword	_ZN34_INTERNAL_ad07ecae_4_k_cu_cff2d5934cuda3std6ranges3__45__cpo4prevE
	.align		8
        /*00c0*/ 	.dword	_ZN34_INTERNAL_ad07ecae_4_k_cu_cff2d5934cuda3std6ranges3__45__cpo4dataE
	.align		8
        /*00c8*/ 	.dword	_ZN34_INTERNAL_ad07ecae_4_k_cu_cff2d5934cuda3std6ranges3__45__cpo5cdataE
	.align		8
        /*00d0*/ 	.dword	_ZN34_INTERNAL_ad07ecae_4_k_cu_cff2d5934cuda3std6ranges3__45__cpo4sizeE
	.align		8
        /*00d8*/ 	.dword	_ZN34_INTERNAL_ad07ecae_4_k_cu_cff2d5934cuda3std6ranges3__45__cpo5ssizeE
	.align		8
        /*00e0*/ 	.dword	_ZN34_INTERNAL_ad07ecae_4_k_cu_cff2d5934cuda3std6ranges3__45__cpo8distanceE
	.align		8
        /*00e8*/ 	.dword	_ZN34_INTERNAL_ad07ecae_4_k_cu_cff2d5936thrust24THRUST_300001_SM_1000_NS8cuda_cub3parE
	.align		8
        /*00f0*/ 	.dword	_ZN34_INTERNAL_ad07ecae_4_k_cu_cff2d5936thrust24THRUST_300001_SM_1000_NS8cuda_cub10par_nosyncE
	.align		8
        /*00f8*/ 	.dword	_ZN34_INTERNAL_ad07ecae_4_k_cu_cff2d5936thrust24THRUST_300001_SM_1000_NS6system6detail10sequential3seqE
	.align		8
        /*0100*/ 	.dword	_ZN34_INTERNAL_ad07ecae_4_k_cu_cff2d5936thrust24THRUST_300001_SM_1000_NS12placeholders2_1E
	.align		8
        /*0108*/ 	.dword	_ZN34_INTERNAL_ad07ecae_4_k_cu_cff2d5936thrust24THRUST_300001_SM_1000_NS12placeholders2_2E
	.align		8
        /*0110*/ 	.dword	_ZN34_INTERNAL_ad07ecae_4_k_cu_cff2d5936thrust24THRUST_300001_SM_1000_NS12placeholders2_3E
	.align		8
        /*0118*/ 	.dword	_ZN34_INTERNAL_ad07ecae_4_k_cu_cff2d5936thrust24THRUST_300001_SM_1000_NS12placeholders2_4E
	.align		8
        /*0120*/ 	.dword	_ZN34_INTERNAL_ad07ecae_4_k_cu_cff2d5936thrust24THRUST_300001_SM_1000_NS12placeholders2_5E
	.align		8
        /*0128*/ 	.dword	_ZN34_INTERNAL_ad07ecae_4_k_cu_cff2d5936thrust24THRUST_300001_SM_1000_NS12placeholders2_6E
	.align		8
        /*0130*/ 	.dword	_ZN34_INTERNAL_ad07ecae_4_k_cu_cff2d5936thrust24THRUST_300001_SM_1000_NS12placeholders2_7E
	.align		8
        /*0138*/ 	.dword	_ZN34_INTERNAL_ad07ecae_4_k_cu_cff2d5936thrust24THRUST_300001_SM_1000_NS12placeholders2_8E
	.align		8
        /*0140*/ 	.dword	_ZN34_INTERNAL_ad07ecae_4_k_cu_cff2d5936thrust24THRUST_300001_SM_1000_NS12placeholders2_9E
	.align		8
        /*0148*/ 	.dword	_ZN34_INTERNAL_ad07ecae_4_k_cu_cff2d5936thrust24THRUST_300001_SM_1000_NS12placeholders3_10E
	.align		8
        /*0150*/ 	.dword	_ZN34_INTERNAL_ad07ecae_4_k_cu_cff2d5936thrust24THRUST_300001_SM_1000_NS3seqE


//--------------------- .text._ZN3cub18CUB_300001_SM_10006detail8for_each13static_kernelINS2_12policy_hub_t12policy_500_tEmN6thrust24THRUST_300001_SM_1000_NS8cuda_cub20__uninitialized_fill7functorINS7_10device_ptrIcEEcEEEEvT0_T1_ --------------------------
	.section	.text._ZN3cub18CUB_300001_SM_10006detail8for_each13static_kernelINS2_12policy_hub_t12policy_500_tEmN6thrust24THRUST_300001_SM_1000_NS8cuda_cub20__uninitialized_fill7functorINS7_10device_ptrIcEEcEEEEvT0_T1_,"ax",@progbits
	.align	128
        .global         _ZN3cub18CUB_300001_SM_10006detail8for_each13static_kernelINS2_12policy_hub_t12policy_500_tEmN6thrust24THRUST_300001_SM_1000_NS8cuda_cub20__uninitialized_fill7functorINS7_10device_ptrIcEEcEEEEvT0_T1_
        .type           _ZN3cub18CUB_300001_SM_10006detail8for_each13static_kernelINS2_12policy_hub_t12policy_500_tEmN6thrust24THRUST_300001_SM_1000_NS8cuda_cub20__uninitialized_fill7functorINS7_10device_ptrIcEEcEEEEvT0_T1_,@function
        .size           _ZN3cub18CUB_300001_SM_10006detail8for_each13static_kernelINS2_12policy_hub_t12policy_500_tEmN6thrust24THRUST_300001_SM_1000_NS8cuda_cub20__uninitialized_fill7functorINS7_10device_ptrIcEEcEEEEvT0_T1_,(.L_x_7 - _ZN3cub18CUB_300001_SM_10006detail8for_each13static_kernelINS2_12policy_hub_t12policy_500_tEmN6thrust24THRUST_300001_SM_1000_NS8cuda_cub20__uninitialized_fill7functorINS7_10device_ptrIcEEcEEEEvT0_T1_)
        .other          _ZN3cub18CUB_300001_SM_10006detail8for_each13static_kernelINS2_12policy_hub_t12policy_500_tEmN6thrust24THRUST_300001_SM_1000_NS8cuda_cub20__uninitialized_fill7functorINS7_10device_ptrIcEEcEEEEvT0_T1_,@"STO_CUDA_ENTRY STV_DEFAULT"
_ZN3cub18CUB_300001_SM_10006detail8for_each13static_kernelINS2_12policy_hub_t12policy_500_tEmN6thrust24THRUST_300001_SM_1000_NS8cuda_cub20__uninitialized_fill7functorINS7_10device_ptrIcEEcEEEEvT0_T1_:
.text._ZN3cub18CUB_300001_SM_10006detail8for_each13static_kernelINS2_12policy_hub_t12policy_500_tEmN6thrust24THRUST_300001_SM_1000_NS8cuda_cub20__uninitialized_fill7functorINS7_10device_ptrIcEEcEEEEvT0_T1_:
[----:B------:R-:W-:Y:S08]  /*0000*/  LDC R1, c[0x0][0x37c] ;  /* 0x0000df00ff017b82 */ /* 0x000ff00000000800 */
[----:B------:R-:W0:Y:S01]  /*0010*/  S2UR UR4, SR_CTAID.X ;  /* 0x00000000000479c3 */ /* 0x000e220000002500 */
[----:B------:R-:W1:Y:S01]  /*0020*/  LDCU.64 UR6, c[0x0][0x380] ;  /* 0x00007000ff0677ac */ /* 0x000e620008000a00 */
[----:B------:R-:W2:Y:S06]  /*0030*/  LDCU.64 UR8, c[0x0][0x358] ;  /* 0x00006b00ff0877ac */ /* 0x000eac0008000a00 */
[----:B------:R-:W3:Y:S01]  /*0040*/  LDC R5, c[0x0][0x390] ;  /* 0x0000e400ff057b82 */ /* 0x000ee20000000800 */
[----:B0-----:R-:W-:-:S04]  /*0050*/  UIMAD.WIDE.U32 UR4, UR4, 0x200, URZ ;  /* 0x00000200040478a5 */ /* 0x001fc8000f8e00ff */
[----:B-1----:R-:W-:-:S04]  /*0060*/  UIADD3 UR6, UP0, UPT, -UR4, UR6, URZ ;  /* 0x0000000604067290 */ /* 0x002fc8000ff1e1ff */
[----:B------:R-:W-:Y:S01]  /*0070*/  UIADD3.X UR7, UPT, UPT, ~UR5, UR7, URZ, UP0, !UPT ;  /* 0x0000000705077290 */ /* 0x000fe200087fe5ff */
[----:B---3--:R-:W-:Y:S01]  /*0080*/  PRMT R5, R5, 0x7770, RZ ;  /* 0x0000777005057816 */ /* 0x008fe200000000ff */
[----:B------:R-:W-:-:S04]  /*0090*/  UISETP.GE.U32.AND UP0, UPT, UR6, 0x200, UPT ;  /* 0x000002000600788c */ /* 0x000fc8000bf06070 */
[----:B------:R-:W-:-:S09]  /*00a0*/  UISETP.GE.U32.AND.EX UP0, UPT, UR7, URZ, UPT, UP0 ;  /* 0x000000ff0700728c */ /* 0x000fd2000bf06100 */
[----:B--2---:R-:W-:Y:S05]  /*00b0*/  BRA.U !UP0, `(.L_x_0) ;  /* 0x00000001081c7547 */ /* 0x004fea000b800000 */
[----:B------:R-:W0:Y:S01]  /*00c0*/  S2R R3, SR_TID.X ;  /* 0x0000000000037919 */ /* 0x000e220000002100 */
[----:B------:R-:W0:Y:S02]  /*00d0*/  LDC.64 R6, c[0x0][0x388] ;  /* 0x0000e200ff067b82 */ /* 0x000e240000000a00 */
[----:B0-----:R-:W-:-:S04]  /*00e0*/  IADD3 R2, P0, P1, R6, UR4, R3 ;  /* 0x0000000406027c10 */ /* 0x001fc8000f91e003 */
[----:B------:R-:W-:-:S05]  /*00f0*/  IADD3.X R3, PT, PT, R7, UR5, RZ, P0, P1 ;  /* 0x0000000507037c10 */ /* 0x000fca00087e24ff */
[----:B------:R-:W-:Y:S04]  /*0100*/  STG.E.U8 desc[UR8][R2.64], R5 ;  /* 0x0000000502007986 */ /* 0x000fe8000c101108 */
[----:B------:R-:W-:Y:S01]  /*0110*/  STG.E.U8 desc[UR8][R2.64+0x100], R5 ;  /* 0x0001000502007986 */ /* 0x000fe2000c101108 */
[----:B------:R-:W-:Y:S05]  /*0120*/  EXIT ;  /* 0x000000000000794d */ /* 0x000fea0003800000 */
.L_x_0:
[----:B------:R-:W0:Y:S01]  /*0130*/  S2R R3, SR_TID.X ;  /* 0x0000000000037919 */ /* 0x000e220000002100 */
[----:B------:R-:W1:Y:S01]  /*0140*/  LDC.64 R6, c[0x0][0x388] ;  /* 0x0000e200ff067b82 */ /* 0x000e620000000a00 */
[----:B------:R-:W-:Y:S02]  /*0150*/  IMAD.U32 R2, RZ, RZ, UR7 ;  /* 0x00000007ff027e24 */ /* 0x000fe4000f8e00ff */
[C---:B0-----:R-:W-:Y:S01]  /*0160*/  VIADD R0, R3.reuse, 0x100 ;  /* 0x0000010003007836 */ /* 0x041fe20000000000 */
[----:B------:R-:W-:-:S04]  /*0170*/  ISETP.LT.U32.AND P0, PT, R3, UR6, PT ;  /* 0x0000000603007c0c */ /* 0x000fc8000bf01070 */
[----:B------:R-:W-:Y:S01]  /*0180*/  ISETP.LT.U32.AND P1, PT, R0, UR6, PT ;  /* 0x0000000600007c0c */ /* 0x000fe2000bf21070 */
[----:B------:R-:W-:Y:S01]  /*0190*/  IMAD.U32 R0, RZ, RZ, UR7 ;  /* 0x00000007ff007e24 */ /* 0x000fe2000f8e00ff */
[----:B------:R-:W-:Y:S02]  /*01a0*/  ISETP.GT.U32.AND.EX P0, PT, R2, RZ, PT, P0 ;  /* 0x000000ff0200720c */ /* 0x000fe40003f04100 */
[----:B-1----:R-:W-:Y:S02]  /*01b0*/  IADD3 R2, P2, P3, R6, UR4, R3 ;  /* 0x0000000406027c10 */ /* 0x002fe4000fb5e003 */
[----:B------:R-:W-:Y:S02]  /*01c0*/  ISETP.GT.U32.AND.EX P1, PT, R0, RZ, PT, P1 ;  /* 0x000000ff0000720c */ /* 0x000fe40003f24110 */
[----:B------:R-:W-:-:S07]  /*01d0*/  IADD3.X R3, PT, PT, R7, UR5, RZ, P2, P3 ;  /* 0x0000000507037c10 */ /* 0x000fce00097e64ff */
[----:B------:R0:W-:Y:S04]  /*01e0*/  @P0 STG.E.U8 desc[UR8][R2.64], R5 ;  /* 0x0000000502000986 */ /* 0x0001e8000c101108 */
[----:B------:R-:W-:Y:S05]  /*01f0*/  @!P1 EXIT ;  /* 0x000000000000994d */ /* 0x000fea0003800000 */
[----:B------:R-:W-:Y:S01]  /*0200*/  STG.E.U8 desc[UR8][R2.64+0x100], R5 ;  /* 0x0001000502007986 */ /* 0x000fe2000c101108 */
[----:B------:R-:W-:Y:S05]  /*0210*/  EXIT ;  /* 0x000000000000794d */ /* 0x000fea0003800000 */
.L_x_1:
[----:B------:R-:W-:-:S00]  /*0220*/  BRA `(.L_x_1) ;  /* 0xfffffffc00fc7947 */ /* 0x000fc0000383ffff */
[----:B------:R-:W-:-:S00]  /*0230*/  NOP ;  /* 0x0000000000007918 */ /* 0x000fc00000000000 */
        /* <DEDUP_REMOVED lines=12> */
.L_x_7:


//--------------------- .text._ZN3cub18CUB_300001_SM_10006detail11EmptyKernelIvEEvv --------------------------
	.section	.text._ZN3cub18CUB_300001_SM_10006detail11EmptyKernelIvEEvv,"ax",@progbits
	.align	128
        .global         _ZN3cub18CUB_300001_SM_10006detail11EmptyKernelIvEEvv
        .type           _ZN3cub18CUB_300001_SM_10006detail11EmptyKernelIvEEvv,@function
        .size           _ZN3cub18CUB_300001_SM_10006detail11EmptyKernelIvEEvv,(.L_x_8 - _ZN3cub18CUB_300001_SM_10006detail11EmptyKernelIvEEvv)
        .other          _ZN3cub18CUB_300001_SM_10006detail11EmptyKernelIvEEvv,@"STO_CUDA_ENTRY STV_DEFAULT"
_ZN3cub18CUB_300001_SM_10006detail11EmptyKernelIvEEvv:
.text._ZN3cub18CUB_300001_SM_10006detail11EmptyKernelIvEEvv:
[----:B------:R-:W-:Y:S01]  /*0000*/  LDC R1, c[0x0][0x37c] ;  /* 0x0000df00ff017b82 */ /* 0x000fe20000000800 */
[----:B------:R-:W-:Y:S05]  /*0010*/  EXIT ;  /* 0x000000000000794d */ /* 0x000fea0003800000 */
.L_x_2:
        /* <DEDUP_REMOVED lines=14> */
.L_x_8:


//--------------------- .text._Z17markAsPrimeKernelN6thrust24THRUST_300001_SM_1000_NS10device_ptrIcEEx --------------------------
	.section	.text._Z17markAsPrimeKernelN6thrust24THRUST_300001_SM_1000_NS10device_ptrIcEEx,"ax",@progbits
	.align	128
        .global         _Z17markAsPrimeKernelN6thrust24THRUST_300001_SM_1000_NS10device_ptrIcEEx
        .type           _Z17markAsPrimeKernelN6thrust24THRUST_300001_SM_1000_NS10device_ptrIcEEx,@function
        .size           _Z17markAsPrimeKernelN6thrust24THRUST_300001_SM_1000_NS10device_ptrIcEEx,(.L_x_6 - _Z17markAsPrimeKernelN6thrust24THRUST_300001_SM_1000_NS10device_ptrIcEEx)
        .other          _Z17markAsPrimeKernelN6thrust24THRUST_300001_SM_1000_NS10device_ptrIcEEx,@"STO_CUDA_ENTRY STV_DEFAULT"
_Z17markAsPrimeKernelN6thrust24THRUST_300001_SM_1000_NS10device_ptrIcEEx:
.text._Z17markAsPrimeKernelN6thrust24THRUST_300001_SM_1000_NS10device_ptrIcEEx:
[----:B------:R-:W-:Y:S01]  /*0000*/  LDC R1, c[0x0][0x37c] ;  /* 0x0000df00ff017b82 */ /* 0x000fe20000000800 */
[----:B------:R-:W0:Y:S01]  /*0010*/  S2R R3, SR_TID.X ;  /* 0x0000000000037919 */ /* 0x000e220000002100 */
[----:B------:R-:W1:Y:S06]  /*0020*/  LDCU UR5, c[0x0][0x38c] ;  /* 0x00007180ff0577ac */ /* 0x000e6c0008000800 */
[----:B------:R-:W0:Y:S08]  /*0030*/  S2UR UR4, SR_CTAID.X ;  /* 0x00000000000479c3 */ /* 0x000e300000002500 */
[----:B------:R-:W0:Y:S01]  /*0040*/  LDC R0, c[0x0][0x360] ;  /* 0x0000d800ff007b82 */ /* 0x000e220000000800 */
[----:B-1----:R-:W-:Y:S01]  /*0050*/  UISETP.NE.U32.AND UP0, UPT, UR5, URZ, UPT ;  /* 0x000000ff0500728c */ /* 0x002fe2000bf05070 */
[----:B0-----:R-:W-:-:S08]  /*0060*/  IMAD R0, R0, UR4, R3 ;  /* 0x0000000400007c24 */ /* 0x001fd0000f8e0203 */
[----:B------:R-:W-:Y:S05]  /*0070*/  BRA.U UP0, `(.L_x_3) ;  /* 0x0000000100547547 */ /* 0x000fea000b800000 */
[----:B------:R-:W0:Y:S02]  /*0080*/  LDCU UR4, c[0x0][0x388] ;  /* 0x00007100ff0477ac */ /* 0x000e240008000800 */
[----:B0-----:R-:W0:Y:S01]  /*0090*/  I2F.U32.RP R4, UR4 ;  /* 0x0000000400047d06 */ /* 0x001e220008209000 */
[----:B------:R-:W-:-:S07]  /*00a0*/  ISETP.NE.U32.AND P1, PT, RZ, UR4, PT ;  /* 0x00000004ff007c0c */ /* 0x000fce000bf25070 */
[----:B0-----:R-:W0:Y:S02]  /*00b0*/  MUFU.RCP R4, R4 ;  /* 0x0000000400047308 */ /* 0x001e240000001000 */
[----:B0-----:R-:W-:-:S06]  /*00c0*/  VIADD R2, R4, 0xffffffe ;  /* 0x0ffffffe04027836 */ /* 0x001fcc0000000000 */
[----:B------:R0:W1:Y:S02]  /*00d0*/  F2I.FTZ.U32.TRUNC.NTZ R3, R2 ;  /* 0x0000000200037305 */ /* 0x000064000021f000 */
[----:B0-----:R-:W-:Y:S02]  /*00e0*/  IMAD.MOV.U32 R2, RZ, RZ, RZ ;  /* 0x000000ffff027224 */ /* 0x001fe400078e00ff */
[----:B-1----:R-:W-:-:S04]  /*00f0*/  IMAD.MOV R5, RZ, RZ, -R3 ;  /* 0x000000ffff057224 */ /* 0x002fc800078e0a03 */
[----:B------:R-:W-:-:S04]  /*0100*/  IMAD R5, R5, UR4, RZ ;  /* 0x0000000405057c24 */ /* 0x000fc8000f8e02ff */
[----:B------:R-:W-:-:S06]  /*0110*/  IMAD.HI.U32 R3, R3, R5, R2 ;  /* 0x0000000503037227 */ /* 0x000fcc00078e0002 */
[----:B------:R-:W-:-:S05]  /*0120*/  IMAD.HI.U32 R3, R3, R0, RZ ;  /* 0x0000000003037227 */ /* 0x000fca00078e00ff */
[----:B------:R-:W-:-:S05]  /*0130*/  IADD3 R3, PT, PT, -R3, RZ, RZ ;  /* 0x000000ff03037210 */ /* 0x000fca0007ffe1ff */
[----:B------:R-:W-:-:S05]  /*0140*/  IMAD R3, R3, UR4, R0 ;  /* 0x0000000403037c24 */ /* 0x000fca000f8e0200 */
[----:B------:R-:W-:-:S13]  /*0150*/  ISETP.GE.U32.AND P0, PT, R3, UR4, PT ;  /* 0x0000000403007c0c */ /* 0x000fda000bf06070 */
[----:B------:R-:W-:-:S05]  /*0160*/  @P0 VIADD R3, R3, -UR4 ;  /* 0x8000000403030c36 */ /* 0x000fca0008000000 */
[----:B------:R-:W-:-:S13]  /*0170*/  ISETP.GE.U32.AND P0, PT, R3, UR4, PT ;  /* 0x0000000403007c0c */ /* 0x000fda000bf06070 */
[----:B------:R-:W-:Y:S01]  /*0180*/  @P0 VIADD R3, R3, -UR4 ;  /* 0x8000000403030c36 */ /* 0x000fe20008000000 */
[----:B------:R-:W-:-:S04]  /*0190*/  @!P1 LOP3.LUT R3, RZ, UR4, RZ, 0x33, !PT ;  /* 0x00000004ff039c12 */ /* 0x000fc8000f8e33ff */
[----:B------:R-:W-:-:S04]  /*01a0*/  ISETP.NE.U32.AND P0, PT, R3, RZ, PT ;  /* 0x000000ff0300720c */ /* 0x000fc80003f05070 */
[----:B------:R-:W-:Y:S01]  /*01b0*/  ISETP.NE.AND.EX P0, PT, RZ, RZ, PT, P0 ;  /* 0x000000ffff00720c */ /* 0x000fe20003f05300 */
[----:B------:R-:W-:-:S12]  /*01c0*/  BRA `(.L_x_4) ;  /* 0x0000000000107947 */ /* 0x000fd80003800000 */
.L_x_3:
[----:B------:R-:W-:-:S07]  /*01d0*/  MOV R2, 0x1f0 ;  /* 0x000001f000027802 */ /* 0x000fce0000000f00 */
[----:B------:R-:W-:Y:S05]  /*01e0*/  CALL.REL.NOINC `($__internal_0_$__cuda_sm20_rem_s64) ;  /* 0x0000000000347944 */ /* 0x000fea0003c00000 */
[----:B------:R-:W-:-:S04]  /*01f0*/  ISETP.NE.U32.AND P0, PT, R4, RZ, PT ;  /* 0x000000ff0400720c */ /* 0x000fc80003f05070 */
[----:B------:R-:W-:-:S13]  /*0200*/  ISETP.NE.AND.EX P0, PT, R5, RZ, PT, P0 ;  /* 0x000000ff0500720c */ /* 0x000fda0003f05300 */
.L_x_4:
[----:B------:R-:W0:Y:S02]  /*0210*/  LDCU.64 UR4, c[0x0][0x388] ;  /* 0x00007100ff0477ac */ /* 0x000e240008000a00 */
[----:B0-----:R-:W-:-:S04]  /*0220*/  ISETP.LE.U32.AND P1, PT, R0, UR4, PT ;  /* 0x0000000400007c0c */ /* 0x001fc8000bf23070 */
[----:B------:R-:W-:-:S13]  /*0230*/  ISETP.LE.OR.EX P0, PT, RZ, UR5, P0, P1 ;  /* 0x00000005ff007c0c */ /* 0x000fda0008703710 */
[----:B------:R-:W-:Y:S05]  /*0240*/  @P0 EXIT ;  /* 0x000000000000094d */ /* 0x000fea0003800000 */
[----:B------:R-:W0:Y:S01]  /*0250*/  LDCU.64 UR6, c[0x0][0x380] ;  /* 0x00007000ff0677ac */ /* 0x000e220008000a00 */
[----:B------:R-:W1:Y:S01]  /*0260*/  LDCU.64 UR4, c[0x0][0x358] ;  /* 0x00006b00ff0477ac */ /* 0x000e620008000a00 */
[----:B0-----:R-:W-:Y:S01]  /*0270*/  IADD3 R2, P0, PT, R0, UR6, RZ ;  /* 0x0000000600027c10 */ /* 0x001fe2000ff1e0ff */
[----:B------:R-:W-:-:S04]  /*0280*/  HFMA2 R0, -RZ, RZ, 0, 5.9604644775390625e-08 ;  /* 0x00000001ff007431 */ /* 0x000fc800000001ff */
[----:B------:R-:W-:-:S05]  /*0290*/  IMAD.X R3, RZ, RZ, UR7, P0 ;  /* 0x00000007ff037e24 */ /* 0x000fca00080e06ff */
[----:B-1----:R-:W-:Y:S01]  /*02a0*/  STG.E.U8 desc[UR4][R2.64], R0 ;  /* 0x0000000002007986 */ /* 0x002fe2000c101104 */
[----:B------:R-:W-:Y:S05]  /*02b0*/  EXIT ;  /* 0x000000000000794d */ /* 0x000fea0003800000 */
        .weak           $__internal_0_$__cuda_sm20_rem_s64
        .type           $__internal_0_$__cuda_sm20_rem_s64,@function
        .size           $__internal_0_$__cuda_sm20_rem_s64,(.L_x_6 - $__internal_0_$__cuda_sm20_rem_s64)
$__internal_0_$__cuda_sm20_rem_s64:
[----:B------:R-:W0:Y:S02]  /*02c0*/  LDCU.64 UR6, c[0x0][0x388] ;  /* 0x00007100ff0677ac */ /* 0x000e240008000a00 */
[----:B0-----:R-:W-:Y:S02]  /*02d0*/  UIADD3 UR4, UP1, UPT, URZ, -UR6, URZ ;  /* 0x80000006ff047290 */ /* 0x001fe4000ff3e0ff */
[----:B------:R-:W-:Y:S02]  /*02e0*/  UISETP.GE.AND UP0, UPT, UR7, URZ, UPT ;  /* 0x000000ff0700728c */ /* 0x000fe4000bf06270 */
[----:B------:R-:W-:Y:S02]  /*02f0*/  UIADD3.X UR5, UPT, UPT, URZ, ~UR7, URZ, UP1, !UPT ;  /* 0x80000007ff057290 */ /* 0x000fe40008ffe4ff */
[----:B------:R-:W-:Y:S02]  /*0300*/  USEL UR4, UR4, UR6, !UP0 ;  /* 0x0000000604047287 */ /* 0x000fe4000c000000 */
[----:B------:R-:W-:-:S09]  /*0310*/  USEL UR5, UR5, UR7, !UP0 ;  /* 0x0000000705057287 */ /* 0x000fd2000c000000 */
[----:B------:R-:W0:Y:S08]  /*0320*/  I2F.U64.RP R3, UR4 ;  /* 0x0000000400037d12 */ /* 0x000e300008309000 */
[----:B0-----:R-:W0:Y:S02]  /*0330*/  MUFU.RCP R3, R3 ;  /* 0x0000000300037308 */ /* 0x001e240000001000 */
[----:B0-----:R-:W-:-:S06]  /*0340*/  VIADD R4, R3, 0x1ffffffe ;  /* 0x1ffffffe03047836 */ /* 0x001fcc0000000000 */
[----:B------:R-:W0:Y:S02]  /*0350*/  F2I.U64.TRUNC R4, R4 ;  /* 0x0000000400047311 */ /* 0x000e24000020d800 */
[----:B0-----:R-:W-:-:S04]  /*0360*/  IMAD.WIDE.U32 R6, R4, UR4, RZ ;  /* 0x0000000404067c25 */ /* 0x001fc8000f8e00ff */
[----:B------:R-:W-:Y:S01]  /*0370*/  IMAD R7, R4, UR5, R7 ;  /* 0x0000000504077c24 */ /* 0x000fe2000f8e0207 */
[----:B------:R-:W-:-:S03]  /*0380*/  IADD3 R9, P0, PT, RZ, -R6, RZ ;  /* 0x80000006ff097210 */ /* 0x000fc60007f1e0ff */
[----:B------:R-:W-:Y:S02]  /*0390*/  IMAD R7, R5, UR4, R7 ;  /* 0x0000000405077c24 */ /* 0x000fe4000f8e0207 */
[----:B------:R-:W-:-:S03]  /*03a0*/  IMAD.HI.U32 R6, R4, R9, RZ ;  /* 0x0000000904067227 */ /* 0x000fc600078e00ff */
[----:B------:R-:W-:Y:S01]  /*03b0*/  IADD3.X R11, PT, PT, RZ, ~R7, RZ, P0, !PT ;  /* 0x80000007ff0b7210 */ /* 0x000fe200007fe4ff */
[----:B------:R-:W-:-:S04]  /*03c0*/  IMAD.MOV.U32 R7, RZ, RZ, R4 ;  /* 0x000000ffff077224 */ /* 0x000fc800078e0004 */
[----:B------:R-:W-:-:S04]  /*03d0*/  IMAD.WIDE.U32 R6, P0, R4, R11, R6 ;  /* 0x0000000b04067225 */ /* 0x000fc80007800006 */
[C---:B------:R-:W-:Y:S02]  /*03e0*/  IMAD R13, R5.reuse, R11, RZ ;  /* 0x0000000b050d7224 */ /* 0x040fe400078e02ff */
[----:B------:R-:W-:-:S04]  /*03f0*/  IMAD.HI.U32 R6, P1, R5, R9, R6 ;  /* 0x0000000905067227 */ /* 0x000fc80007820006 */
[----:B------:R-:W-:Y:S01]  /*0400*/  IMAD.HI.U32 R3, R5, R11, RZ ;  /* 0x0000000b05037227 */ /* 0x000fe200078e00ff */
[----:B------:R-:W-:-:S03]  /*0410*/  IADD3 R7, P2, PT, R13, R6, RZ ;  /* 0x000000060d077210 */ /* 0x000fc60007f5e0ff */
[----:B------:R-:W-:Y:S02]  /*0420*/  IMAD.X R3, R3, 0x1, R5, P0 ;  /* 0x0000000103037824 */ /* 0x000fe400000e0605 */
[----:B------:R-:W-:-:S03]  /*0430*/  IMAD.WIDE.U32 R4, R7, UR4, RZ ;  /* 0x0000000407047c25 */ /* 0x000fc6000f8e00ff */
[----:B------:R-:W-:Y:S01]  /*0440*/  IADD3.X R3, PT, PT, RZ, RZ, R3, P2, P1 ;  /* 0x000000ffff037210 */ /* 0x000fe200017e2403 */
[----:B------:R-:W-:Y:S01]  /*0450*/  IMAD R6, R7, UR5, R5 ;  /* 0x0000000507067c24 */ /* 0x000fe2000f8e0205 */
[----:B------:R-:W-:-:S03]  /*0460*/  IADD3 R5, P0, PT, RZ, -R4, RZ ;  /* 0x80000004ff057210 */ /* 0x000fc60007f1e0ff */
[----:B------:R-:W-:Y:S02]  /*0470*/  IMAD R4, R3, UR4, R6 ;  /* 0x0000000403047c24 */ /* 0x000fe4000f8e0206 */
[----:B------:R-:W-:-:S03]  /*0480*/  IMAD.HI.U32 R6, R7, R5, RZ ;  /* 0x0000000507067227 */ /* 0x000fc600078e00ff */
[----:B------:R-:W-:-:S05]  /*0490*/  IADD3.X R4, PT, PT, RZ, ~R4, RZ, P0, !PT ;  /* 0x80000004ff047210 */ /* 0x000fca00007fe4ff */
[----:B------:R-:W-:-:S04]  /*04a0*/  IMAD.WIDE.U32 R6, P0, R7, R4, R6 ;  /* 0x0000000407067225 */ /* 0x000fc80007800006 */
[C---:B------:R-:W-:Y:S02]  /*04b0*/  IMAD R8, R3.reuse, R4, RZ ;  /* 0x0000000403087224 */ /* 0x040fe400078e02ff */
[----:B------:R-:W-:-:S04]  /*04c0*/  IMAD.HI.U32 R7, P1, R3, R5, R6 ;  /* 0x0000000503077227 */ /* 0x000fc80007820006 */
[----:B------:R-:W-:Y:S01]  /*04d0*/  IMAD.HI.U32 R6, R3, R4, RZ ;  /* 0x0000000403067227 */ /* 0x000fe200078e00ff */
[----:B------:R-:W-:-:S03]  /*04e0*/  IADD3 R7, P2, PT, R8, R7, RZ ;  /* 0x0000000708077210 */ /* 0x000fc60007f5e0ff */
[----:B------:R-:W-:Y:S02]  /*04f0*/  IMAD.X R3, R6, 0x1, R3, P0 ;  /* 0x0000000106037824 */ /* 0x000fe400000e0603 */
[----:B------:R-:W-:-:S03]  /*0500*/  IMAD.HI.U32 R4, R7, R0, RZ ;  /* 0x0000000007047227 */ /* 0x000fc600078e00ff */
[----:B------:R-:W-:Y:S01]  /*0510*/  IADD3.X R3, PT, PT, RZ, RZ, R3, P2, P1 ;  /* 0x000000ffff037210 */ /* 0x000fe200017e2403 */
[----:B------:R-:W-:Y:S02]  /*0520*/  IMAD.MOV.U32 R5, RZ, RZ, RZ ;  /* 0x000000ffff057224 */ /* 0x000fe400078e00ff */
[----:B------:R-:W-:-:S04]  /*0530*/  IMAD.WIDE.U32 R4, RZ, R7, R4 ;  /* 0x00000007ff047225 */ /* 0x000fc800078e0004 */
[----:B------:R-:W-:-:S05]  /*0540*/  IMAD.HI.U32 R3, P0, R3, R0, R4 ;  /* 0x0000000003037227 */ /* 0x000fca0007800004 */
[----:B------:R-:W-:Y:S02]  /*0550*/  IADD3 R7, P1, PT, RZ, R3, RZ ;  /* 0x00000003ff077210 */ /* 0x000fe40007f3e0ff */
[----:B------:R-:W-:-:S03]  /*0560*/  IADD3.X R3, PT, PT, RZ, RZ, RZ, P0, !PT ;  /* 0x000000ffff037210 */ /* 0x000fc600007fe4ff */
[----:B------:R-:W-:-:S04]  /*0570*/  IMAD.WIDE.U32 R4, R7, UR4, RZ ;  /* 0x0000000407047c25 */ /* 0x000fc8000f8e00ff */
[----:B------:R-:W-:Y:S01]  /*0580*/  IMAD.X R3, RZ, RZ, R3, P1 ;  /* 0x000000ffff037224 */ /* 0x000fe200008e0603 */
[----:B------:R-:W-:Y:S01]  /*0590*/  IADD3 R4, P1, PT, -R4, R0, RZ ;  /* 0x0000000004047210 */ /* 0x000fe20007f3e1ff */
[----:B------:R-:W-:-:S03]  /*05a0*/  IMAD R6, R7, UR5, R5 ;  /* 0x0000000507067c24 */ /* 0x000fc6000f8e0205 */
[----:B------:R-:W-:Y:S01]  /*05b0*/  ISETP.GE.U32.AND P0, PT, R4, UR4, PT ;  /* 0x0000000404007c0c */ /* 0x000fe2000bf06070 */
[----:B------:R-:W-:-:S04]  /*05c0*/  IMAD R3, R3, UR4, R6 ;  /* 0x0000000403037c24 */ /* 0x000fc8000f8e0206 */
[----:B------:R-:W-:Y:S01]  /*05d0*/  IMAD.X R5, RZ, RZ, ~R3, P1 ;  /* 0x000000ffff057224 */ /* 0x000fe200008e0e03 */
[----:B------:R-:W-:-:S04]  /*05e0*/  IADD3 R3, P1, PT, R4, -UR4, RZ ;  /* 0x8000000404037c10 */ /* 0x000fc8000ff3e0ff */
[C---:B------:R-:W-:Y:S02]  /*05f0*/  ISETP.GE.U32.AND.EX P0, PT, R5.reuse, UR5, PT, P0 ;  /* 0x0000000505007c0c */ /* 0x040fe4000bf06100 */
[----:B------:R-:W-:Y:S02]  /*0600*/  IADD3.X R6, PT, PT, R5, ~UR5, RZ, P1, !PT ;  /* 0x8000000505067c10 */ /* 0x000fe40008ffe4ff */
[----:B------:R-:W-:Y:S02]  /*0610*/  SEL R3, R3, R4, P0 ;  /* 0x0000000403037207 */ /* 0x000fe40000000000 */
[----:B------:R-:W-:Y:S02]  /*0620*/  SEL R6, R6, R5, P0 ;  /* 0x0000000506067207 */ /* 0x000fe40000000000 */
[C---:B------:R-:W-:Y:S02]  /*0630*/  ISETP.GE.U32.AND P0, PT, R3.reuse, UR4, PT ;  /* 0x0000000403007c0c */ /* 0x040fe4000bf06070 */
[----:B------:R-:W-:-:S02]  /*0640*/  IADD3 R4, P2, PT, R3, -UR4, RZ ;  /* 0x8000000403047c10 */ /* 0x000fc4000ff5e0ff */
[C---:B------:R-:W-:Y:S02]  /*0650*/  ISETP.GE.U32.AND.EX P0, PT, R6.reuse, UR5, PT, P0 ;  /* 0x0000000506007c0c */ /* 0x040fe4000bf06100 */
[----:B------:R-:W-:Y:S02]  /*0660*/  ISETP.NE.U32.AND P1, PT, RZ, UR6, PT ;  /* 0x00000006ff007c0c */ /* 0x000fe4000bf25070 */
[----:B------:R-:W-:Y:S02]  /*0670*/  IADD3.X R5, PT, PT, R6, ~UR5, RZ, P2, !PT ;  /* 0x8000000506057c10 */ /* 0x000fe400097fe4ff */
[----:B------:R-:W-:Y:S02]  /*0680*/  SEL R4, R4, R3, P0 ;  /* 0x0000000304047207 */ /* 0x000fe40000000000 */
[----:B------:R-:W-:Y:S02]  /*0690*/  MOV R3, 0x0 ;  /* 0x0000000000037802 */ /* 0x000fe40000000f00 */
[----:B------:R-:W-:-:S02]  /*06a0*/  ISETP.NE.AND.EX P1, PT, RZ, UR7, PT, P1 ;  /* 0x00000007ff007c0c */ /* 0x000fc4000bf25310 */
[----:B------:R-:W-:Y:S02]  /*06b0*/  SEL R5, R5, R6, P0 ;  /* 0x0000000605057207 */ /* 0x000fe40000000000 */
[----:B------:R-:W-:Y:S02]  /*06c0*/  SEL R4, R4, 0xffffffff, P1 ;  /* 0xffffffff04047807 */ /* 0x000fe40000800000 */
[----:B------:R-:W-:Y:S01]  /*06d0*/  SEL R5, R5, 0xffffffff, P1 ;  /* 0xffffffff05057807 */ /* 0x000fe20000800000 */
[----:B------:R-:W-:Y:S06]  /*06e0*/  RET.REL.NODEC R2 `(_Z17markAsPrimeKernelN6thrust24THRUST_300001_SM_1000_NS10device_ptrIcEEx) ;  /* 0xfffffff802447950 */ /* 0x000fec0003c3ffff */
.L_x_5:
        /* <DEDUP_REMOVED lines=9> */
.L_x_6:


//--------------------- .nv.shared.reserved.0     --------------------------
	.section	.nv.shared.reserved.0,"aw",@nobits
	.weak		__nv_reservedSMEM_offset_0_alias
	.size		__nv_reservedSMEM_offset_0_alias, 0, 64
	.other		__nv_reservedSMEM_offset_0_alias,@"STO_CUDA_RESERVED_SHARED STV_DEFAULT"
__nv_reservedSMEM_offset_0_alias:
	.zero		0
	.zero		64


//--------------------- .nv.global                --------------------------
	.section	.nv.global,"aw",@nobits
.nv.global:
	.type		_ZN34_INTERNAL_ad07ecae_4_k_cu_cff2d5936thrust24THRUST_300001_SM_1000_NS3seqE,@object
	.size		_ZN34_INTERNAL_ad07ecae_4_k_cu_cff2d5936thrust24THRUST_300001_SM_1000_NS3seqE,(_ZN34_INTERNAL_ad07ecae_4_k_cu_cff2d5934cuda3std3__48in_placeE - _ZN34_INTERNAL_ad07ecae_4_k_cu_cff2d5936thrust24THRUST_300001_SM_1000_NS3seqE)
_ZN34_INTERNAL_ad07ecae_4_k_cu_cff2d5936thrust24THRUST_300001_SM_1000_NS3seqE:
	.zero		1
	.type		_ZN34_INTERNAL_ad07ecae_4_k_cu_cff2d5934cuda3std3__48in_placeE,@object
	.size		_ZN34_INTERNAL_ad07ecae_4_k_cu_cff2d5934cuda3std3__48in_placeE,(_ZN34_INTERNAL_ad07ecae_4_k_cu_cff2d5934cuda3std6ranges3__45__cpo4sizeE - _ZN34_INTERNAL_ad07ecae_4_k_cu_cff2d5934cuda3std3__48in_placeE)
_ZN34_INTERNAL_ad07ecae_4_k_cu_cff2d5934cuda3std3__48in_placeE:
	.zero		1
	.type		_ZN34_INTERNAL_ad07ecae_4_k_cu_cff2d5934cuda3std6ranges3__45__cpo4sizeE,@object
	.size		_ZN34_INTERNAL_ad07ecae_4_k_cu_cff2d5934cuda3std6ranges3__45__cpo4sizeE,(_ZN34_INTERNAL_ad07ecae_4_k_cu_cff2d5936thrust24THRUST_300001_SM_1000_NS12placeholders2_3E - _ZN34_INTERNAL_ad07ecae_4_k_cu_cff2d5934cuda3std6ranges3__45__cpo4sizeE)
_ZN34_INTERNAL_ad07ecae_4_k_cu_cff2d5934cuda3std6ranges3__45__cpo4sizeE:
	.zero		1
	.type		_ZN34_INTERNAL_ad07ecae_4_k_cu_cff2d5936thrust24THRUST_300001_SM_1000_NS12placeholders2_3E,@object
	.size		_ZN34_INTERNAL_ad07ecae_4_k_cu_cff2d5936thrust24THRUST_300001_SM_1000_NS12placeholders2_3E,(_ZN34_INTERNAL_ad07ecae_4_k_cu_cff2d5934cuda3std3__45__cpo6cbeginE - _ZN34_INTERNAL_ad07ecae_4_k_cu_cff2d5936thrust24THRUST_300001_SM_1000_NS12placeholders2_3E)
_ZN34_INTERNAL_ad07ecae_4_k_cu_cff2d5936thrust24THRUST_300001_SM_1000_NS12placeholders2_3E:
	.zero		1
	.type		_ZN34_INTERNAL_ad07ecae_4_k_cu_cff2d5934cuda3std3__45__cpo6cbeginE,@object
	.size		_ZN34_INTERNAL_ad07ecae_4_k_cu_cff2d5934cuda3std3__45__cpo6cbeginE,(_ZN34_INTERNAL_ad07ecae_4_k_cu_cff2d5934cuda3std6ranges3__45__cpo6cbeginE - _ZN34_INTERNAL_ad07ecae_4_k_cu_cff2d5934cuda3std3__45__cpo6cbeginE)
_ZN34_INTERNAL_ad07ecae_4_k_cu_cff2d5934cuda3std3__45__cpo6cbeginE:
	.zero		1
	.type		_ZN34_INTERNAL_ad07ecae_4_k_cu_cff2d5934cuda3std6ranges3__45__cpo6cbeginE,@object
	.size		_ZN34_INTERNAL_ad07ecae_4_k_cu_cff2d5934cuda3std6ranges3__45__cpo6cbeginE,(_ZN34_INTERNAL_ad07ecae_4_k_cu_cff2d5936thrust24THRUST_300001_SM_1000_NS12placeholders2_7E - _ZN34_INTERNAL_ad07ecae_4_k_cu_cff2d5934cuda3std6ranges3__45__cpo6cbeginE)
_ZN34_INTERNAL_ad07ecae_4_k_cu_cff2d5934cuda3std6ranges3__45__cpo6cbeginE:
	.zero		1
	.type		_ZN34_INTERNAL_ad07ecae_4_k_cu_cff2d5936thrust24THRUST_300001_SM_1000_NS12placeholders2_7E,@object
	.size		_ZN34_INTERNAL_ad07ecae_4_k_cu_cff2d5936thrust24THRUST_300001_SM_1000_NS12placeholders2_7E,(_ZN34_INTERNAL_ad07ecae_4_k_cu_cff2d5934cuda3std3__45__cpo7crbeginE - _ZN34_INTERNAL_ad07ecae_4_k_cu_cff2d5936thrust24THRUST_300001_SM_1000_NS12placeholders2_7E)
_ZN34_INTERNAL_ad07ecae_4_k_cu_cff2d5936thrust24THRUST_300001_SM_1000_NS12placeholders2_7E:
	.zero		1
	.type		_ZN34_INTERNAL_ad07ecae_4_k_cu_cff2d5934cuda3std3__45__cpo7crbeginE,@object
	.size		_ZN34_INTERNAL_ad07ecae_4_k_cu_cff2d5934cuda3std3__45__cpo7crbeginE,(_ZN34_INTERNAL_ad07ecae_4_k_cu_cff2d5934cuda3std6ranges3__45__cpo4nextE - _ZN34_INTERNAL_ad07ecae_4_k_cu_cff2d5934cuda3std3__45__cpo7crbeginE)
_ZN34_INTERNAL_ad07ecae_4_k_cu_cff2d5934cuda3std3__45__cpo7crbeginE:
	.zero		1
	.type		_ZN34_INTERNAL_ad07ecae_4_k_cu_cff2d5934cuda3std6ranges3__45__cpo4nextE,@object
	.size		_ZN34_INTERNAL_ad07ecae_4_k_cu_cff2d5934cuda3std6ranges3__45__cpo4nextE,(_ZN34_INTERNAL_ad07ecae_4_k_cu_cff2d5934cuda3std6ranges3__45__cpo4swapE - _ZN34_INTERNAL_ad07ecae_4_k_cu_cff2d5934cuda3std6ranges3__45__cpo4nextE)
_ZN34_INTERNAL_ad07ecae_4_k_cu_cff2d5934cuda3std6ranges3__45__cpo4nextE:
	.zero		1
	.type		_ZN34_INTERNAL_ad07ecae_4_k_cu_cff2d5934cuda3std6ranges3__45__cpo4swapE,@object
	.size		_ZN34_INTERNAL_ad07ecae_4_k_cu_cff2d5934cuda3std6ranges3__45__cpo4swapE,(_ZN34_INTERNAL_ad07ecae_4_k_cu_cff2d5936thrust24THRUST_300001_SM_1000_NS8cuda_cub10par_nosyncE - _ZN34_INTERNAL_ad07ecae_4_k_cu_cff2d5934cuda3std6ranges3__45__cpo4swapE)
_ZN34_INTERNAL_ad07ecae_4_k_cu_cff2d5934cuda3std6ranges3__45__cpo4swapE:
	.zero		1
	.type		_ZN34_INTERNAL_ad07ecae_4_k_cu_cff2d5936thrust24THRUST_300001_SM_1000_NS8cuda_cub10par_nosyncE,@object
	.size		_ZN34_INTERNAL_ad07ecae_4_k_cu_cff2d5936thrust24THRUST_300001_SM_1000_NS8cuda_cub10par_nosyncE,(_ZN34_INTERNAL_ad07ecae_4_k_cu_cff2d5936thrust24THRUST_300001_SM_1000_NS12placeholders2_9E - _ZN34_INTERNAL_ad07ecae_4_k_cu_cff2d5936thrust24THRUST_300001_SM_1000_NS8cuda_cub10par_nosyncE)
_ZN34_INTERNAL_ad07ecae_4_k_cu_cff2d5936thrust24THRUST_300001_SM_1000_NS8cuda_cub10par_nosyncE:
	.zero		1
	.type		_ZN34_INTERNAL_ad07ecae_4_k_cu_cff2d5936thrust24THRUST_300001_SM_1000_NS12placeholders2_9E,@object
	.size		_ZN34_INTERNAL_ad07ecae_4_k_cu_cff2d5936thrust24THRUST_300001_SM_1000_NS12placeholders2_9E,(_ZN34_INTERNAL_ad07ecae_4_k_cu_cff2d5934cuda3std3__436_GLOBAL__N__ad07ecae_4_k_cu_cff2d5936ignoreE - _ZN34_INTERNAL_ad07ecae_4_k_cu_cff2d5936thrust24THRUST_300001_SM_1000_NS12placeholders2_9E)
_ZN34_INTERNAL_ad07ecae_4_k_cu_cff2d5936thrust24THRUST_300001_SM_1000_NS12placeholders2_9E:
	.zero		1
	.type		_ZN34_INTERNAL_ad07ecae_4_k_cu_cff2d5934cuda3std3__436_GLOBAL__N__ad07ecae_4_k_cu_cff2d5936ignoreE,@object
	.size		_ZN34_INTERNAL_ad07ecae_4_k_cu_cff2d5934cuda3std3__436_GLOBAL__N__ad07ecae_4_k_cu_cff2d5936ignoreE,(_ZN34_INTERNAL_ad07ecae_4_k_cu_cff2d5934cuda3std6ranges3__45__cpo4dataE - _ZN34_INTERNAL_ad07ecae_4_k_cu_cff2d5934cuda3std3__436_GLOBAL__N__ad07ecae_4_k_cu_cff2d5936ignoreE)
_ZN34_INTERNAL_ad07ecae_4_k_cu_cff2d5934cuda3std3__436_GLOBAL__N__ad07ecae_4_k_cu_cff2d5936ignoreE:
	.zero		1
	.type		_ZN34_INTERNAL_ad07ecae_4_k_cu_cff2d5934cuda3std6ranges3__45__cpo4dataE,@object
	.size		_ZN34_INTERNAL_ad07ecae_4_k_cu_cff2d5934cuda3std6ranges3__45__cpo4dataE,(_ZN34_INTERNAL_ad07ecae_4_k_cu_cff2d5936thrust24THRUST_300001_SM_1000_NS12placeholders2_1E - _ZN34_INTERNAL_ad07ecae_4_k_cu_cff2d5934cuda3std6ranges3__45__cpo4dataE)
_ZN34_INTERNAL_ad07ecae_4_k_cu_cff2d5934cuda3std6ranges3__45__cpo4dataE:
	.zero		1
	.type		_ZN34_INTERNAL_ad07ecae_4_k_cu_cff2d5936thrust24THRUST_300001_SM_1000_NS12placeholders2_1E,@object
	.size		_ZN34_INTERNAL_ad07ecae_4_k_cu_cff2d5936thrust24THRUST_300001_SM_1000_NS12placeholders2_1E,(_ZN34_INTERNAL_ad07ecae_4_k_cu_cff2d5934cuda3std3__45__cpo5beginE - _ZN34_INTERNAL_ad07ecae_4_k_cu_cff2d5936thrust24THRUST_300001_SM_1000_NS12placeholders2_1E)
_ZN34_INTERNAL_ad07ecae_4_k_cu_cff2d5936thrust24THRUST_300001_SM_1000_NS12placeholders2_1E:
	.zero		1
	.type		_ZN34_INTERNAL_ad07ecae_4_k_cu_cff2d5934cuda3std3__45__cpo5beginE,@object
	.size		_ZN34_INTERNAL_ad07ecae_4_k_cu_cff2d5934cuda3std3__45__cpo5beginE,(_ZN34_INTERNAL_ad07ecae_4_k_cu_cff2d5934cuda3std6ranges3__45__cpo5beginE - _ZN34_INTERNAL_ad07ecae_4_k_cu_cff2d5934cuda3std3__45__cpo5beginE)
_ZN34_INTERNAL_ad07ecae_4_k_cu_cff2d5934cuda3std3__45__cpo5beginE:
	.zero		1
	.type		_ZN34_INTERNAL_ad07ecae_4_k_cu_cff2d5934cuda3std6ranges3__45__cpo5beginE,@object
	.size		_ZN34_INTERNAL_ad07ecae_4_k_cu_cff2d5934cuda3std6ranges3__45__cpo5beginE,(_ZN34_INTERNAL_ad07ecae_4_k_cu_cff2d5936thrust24THRUST_300001_SM_1000_NS12placeholders2_5E - _ZN34_INTERNAL_ad07ecae_4_k_cu_cff2d5934cuda3std6ranges3__45__cpo5beginE)
_ZN34_INTERNAL_ad07ecae_4_k_cu_cff2d5934cuda3std6ranges3__45__cpo5beginE:
	.zero		1
	.type		_ZN34_INTERNAL_ad07ecae_4_k_cu_cff2d5936thrust24THRUST_300001_SM_1000_NS12placeholders2_5E,@object
	.size		_ZN34_INTERNAL_ad07ecae_4_k_cu_cff2d5936thrust24THRUST_300001_SM_1000_NS12placeholders2_5E,(_ZN34_INTERNAL_ad07ecae_4_k_cu_cff2d5934cuda3std3__45__cpo6rbeginE - _ZN34_INTERNAL_ad07ecae_4_k_cu_cff2d5936thrust24THRUST_300001_SM_1000_NS12placeholders2_5E)
_ZN34_INTERNAL_ad07ecae_4_k_cu_cff2d5936thrust24THRUST_300001_SM_1000_NS12placeholders2_5E:
	.zero		1
	.type		_ZN34_INTERNAL_ad07ecae_4_k_cu_cff2d5934cuda3std3__45__cpo6rbeginE,@object
	.size		_ZN34_INTERNAL_ad07ecae_4_k_cu_cff2d5934cuda3std3__45__cpo6rbeginE,(_ZN34_INTERNAL_ad07ecae_4_k_cu_cff2d5934cuda3std6ranges3__45__cpo7advanceE - _ZN34_INTERNAL_ad07ecae_4_k_cu_cff2d5934cuda3std3__45__cpo6rbeginE)
_ZN34_INTERNAL_ad07ecae_4_k_cu_cff2d5934cuda3std3__45__cpo6rbeginE:
	.zero		1
	.type		_ZN34_INTERNAL_ad07ecae_4_k_cu_cff2d5934cuda3std6ranges3__45__cpo7advanceE,@object
	.size		_ZN34_INTERNAL_ad07ecae_4_k_cu_cff2d5934cuda3std6ranges3__45__cpo7advanceE,(_ZN34_INTERNAL_ad07ecae_4_k_cu_cff2d5934cuda3std3__47nulloptE - _ZN34_INTERNAL_ad07ecae_4_k_cu_cff2d5934cuda3std6ranges3__45__cpo7advanceE)
_ZN34_INTERNAL_ad07ecae_4_k_cu_cff2d5934cuda3std6ranges3__45__cpo7advanceE:
	.zero		1
	.type		_ZN34_INTERNAL_ad07ecae_4_k_cu_cff2d5934cuda3std3__47nulloptE,@object
	.size		_ZN34_INTERNAL_ad07ecae_4_k_cu_cff2d5934cuda3std3__47nulloptE,(_ZN34_INTERNAL_ad07ecae_4_k_cu_cff2d5934cuda3std6ranges3__45__cpo8distanceE - _ZN34_INTERNAL_ad07ecae_4_k_cu_cff2d5934cuda3std3__47nulloptE)
_ZN34_INTERNAL_ad07ecae_4_k_cu_cff2d5934cuda3std3__47nulloptE:
	.zero		1
	.type		_ZN34_INTERNAL_ad07ecae_4_k_cu_cff2d5934cuda3std6ranges3__45__cpo8distanceE,@object
	.size		_ZN34_INTERNAL_ad07ecae_4_k_cu_cff2d5934cuda3std6ranges3__45__cpo8distanceE,(_ZN34_INTERNAL_ad07ecae_4_k_cu_cff2d5936thrust24THRUST_300001_SM_1000_NS12placeholders3_10E - _ZN34_INTERNAL_ad07ecae_4_k_cu_cff2d5934cuda3std6ranges3__45__cpo8distanceE)
_ZN34_INTERNAL_ad07ecae_4_k_cu_cff2d5934cuda3std6ranges3__45__cpo8distanceE:
	.zero		1
	.type		_ZN34_INTERNAL_ad07ecae_4_k_cu_cff2d5936thrust24THRUST_300001_SM_1000_NS12placeholders3_10E,@object
	.size		_ZN34_INTERNAL_ad07ecae_4_k_cu_cff2d5936thrust24THRUST_300001_SM_1000_NS12placeholders3_10E,(_ZN34_INTERNAL_ad07ecae_4_k_cu_cff2d5934cuda3std3__419piecewise_constructE - _ZN34_INTERNAL_ad07ecae_4_k_cu_cff2d5936thrust24THRUST_300001_SM_1000_NS12placeholders3_10E)
_ZN34_INTERNAL_ad07ecae_4_k_cu_cff2d5936thrust24THRUST_300001_SM_1000_NS12placeholders3_10E:
	.zero		1
	.type		_ZN34_INTERNAL_ad07ecae_4_k_cu_cff2d5934cuda3std3__419piecewise_constructE,@object
	.size		_ZN34_INTERNAL_ad07ecae_4_k_cu_cff2d5934cuda3std3__419piecewise_constructE,(_ZN34_INTERNAL_ad07ecae_4_k_cu_cff2d5934cuda3std6ranges3__45__cpo5cdataE - _ZN34_INTERNAL_ad07ecae_4_k_cu_cff2d5934cuda3std3__419piecewise_constructE)
_ZN34_INTERNAL_ad07ecae_4_k_cu_cff2d5934cuda3std3__419piecewise_constructE:
	.zero		1
	.type		_ZN34_INTERNAL_ad07ecae_4_k_cu_cff2d5934cuda3std6ranges3__45__cpo5cdataE,@object
	.size		_ZN34_INTERNAL_ad07ecae_4_k_cu_cff2d5934cuda3std6ranges3__45__cpo5cdataE,(_ZN34_INTERNAL_ad07ecae_4_k_cu_cff2d5936thrust24THRUST_300001_SM_1000_NS12placeholders2_2E - _ZN34_INTERNAL_ad07ecae_4_k_cu_cff2d5934cuda3std6ranges3__45__cpo5cdataE)
_ZN34_INTERNAL_ad07ecae_4_k_cu_cff2d5934cuda3std6ranges3__45__cpo5cdataE:
	.zero		1
	.type		_ZN34_INTERNAL_ad07ecae_4_k_cu_cff2d5936thrust24THRUST_300001_SM_1000_NS12placeholders2_2E,@object
	.size		_ZN34_INTERNAL_ad07ecae_4_k_cu_cff2d5936thrust24THRUST_300001_SM_1000_NS12placeholders2_2E,(_ZN34_INTERNAL_ad07ecae_4_k_cu_cff2d5934cuda3std3__45__cpo3endE - _ZN34_INTERNAL_ad07ecae_4_k_cu_cff2d5936thrust24THRUST_300001_SM_1000_NS12placeholders2_2E)
_ZN34_INTERNAL_ad07ecae_4_k_cu_cff2d5936thrust24THRUST_300001_SM_1000_NS12placeholders2_2E:
	.zero		1
	.type		_ZN34_INTERNAL_ad07ecae_4_k_cu_cff2d5934cuda3std3__45__cpo3endE,@object
	.size		_ZN34_INTERNAL_ad07ecae_4_k_cu_cff2d5934cuda3std3__45__cpo3endE,(_ZN34_INTERNAL_ad07ecae_4_k_cu_cff2d5934cuda3std6ranges3__45__cpo3endE - _ZN34_INTERNAL_ad07ecae_4_k_cu_cff2d5934cuda3std3__45__cpo3endE)
_ZN34_INTERNAL_ad07ecae_4_k_cu_cff2d5934cuda3std3__45__cpo3endE:
	.zero		1
	.type		_ZN34_INTERNAL_ad07ecae_4_k_cu_cff2d5934cuda3std6ranges3__45__cpo3endE,@object
	.size		_ZN34_INTERNAL_ad07ecae_4_k_cu_cff2d5934cuda3std6ranges3__45__cpo3endE,(_ZN34_INTERNAL_ad07ecae_4_k_cu_cff2d5936thrust24THRUST_300001_SM_1000_NS12placeholders2_6E - _ZN34_INTERNAL_ad07ecae_4_k_cu_cff2d5934cuda3std6ranges3__45__cpo3endE)
_ZN34_INTERNAL_ad07ecae_4_k_cu_cff2d5934cuda3std6ranges3__45__cpo3endE:
	.zero		1
	.type		_ZN34_INTERNAL_ad07ecae_4_k_cu_cff2d5936thrust24THRUST_300001_SM_1000_NS12placeholders2_6E,@object
	.size		_ZN34_INTERNAL_ad07ecae_4_k_cu_cff2d5936thrust24THRUST_300001_SM_1000_NS12placeholders2_6E,(_ZN34_INTERNAL_ad07ecae_4_k_cu_cff2d5934cuda3std3__45__cpo4rendE - _ZN34_INTERNAL_ad07ecae_4_k_cu_cff2d5936thrust24THRUST_300001_SM_1000_NS12placeholders2_6E)
_ZN34_INTERNAL_ad07ecae_4_k_cu_cff2d5936thrust24THRUST_300001_SM_1000_NS12placeholders2_6E:
	.zero		1
	.type		_ZN34_INTERNAL_ad07ecae_4_k_cu_cff2d5934cuda3std3__45__cpo4rendE,@object
	.size		_ZN34_INTERNAL_ad07ecae_4_k_cu_cff2d5934cuda3std3__45__cpo4rendE,(_ZN34_INTERNAL_ad07ecae_4_k_cu_cff2d5934cuda3std6ranges3__45__cpo9iter_swapE - _ZN34_INTERNAL_ad07ecae_4_k_cu_cff2d5934cuda3std3__45__cpo4rendE)
_ZN34_INTERNAL_ad07ecae_4_k_cu_cff2d5934cuda3std3__45__cpo4rendE:
	.zero		1
	.type		_ZN34_INTERNAL_ad07ecae_4_k_cu_cff2d5934cuda3std6ranges3__45__cpo9iter_swapE,@object
	.size		_ZN34_INTERNAL_ad07ecae_4_k_cu_cff2d5934cuda3std6ranges3__45__cpo9iter_swapE,(_ZN34_INTERNAL_ad07ecae_4_k_cu_cff2d5934cuda3std3__48unexpectE - _ZN34_INTERNAL_ad07ecae_4_k_cu_cff2d5934cuda3std6ranges3__45__cpo9iter_swapE)
_ZN34_INTERNAL_ad07ecae_4_k_cu_cff2d5934cuda3std6ranges3__45__cpo9iter_swapE:
	.zero		1
	.type		_ZN34_INTERNAL_ad07ecae_4_k_cu_cff2d5934cuda3std3__48unexpectE,@object
	.size		_ZN34_INTERNAL_ad07ecae_4_k_cu_cff2d5934cuda3std3__48unexpectE,(_ZN34_INTERNAL_ad07ecae_4_k_cu_cff2d5936thrust24THRUST_300001_SM_1000_NS8cuda_cub3parE - _ZN34_INTERNAL_ad07ecae_4_k_cu_cff2d5934cuda3std3__48unexpectE)
_ZN34_INTERNAL_ad07ecae_4_k_cu_cff2d5934cuda3std3__48unexpectE:
	.zero		1
	.type		_ZN34_INTERNAL_ad07ecae_4_k_cu_cff2d5936thrust24THRUST_300001_SM_1000_NS8cuda_cub3parE,@object
	.size		_ZN34_INTERNAL_ad07ecae_4_k_cu_cff2d5936thrust24THRUST_300001_SM_1000_NS8cuda_cub3parE,(_ZN34_INTERNAL_ad07ecae_4_k_cu_cff2d5936thrust24THRUST_300001_SM_1000_NS12placeholders2_4E - _ZN34_INTERNAL_ad07ecae_4_k_cu_cff2d5936thrust24THRUST_300001_SM_1000_NS8cuda_cub3parE)
_ZN34_INTERNAL_ad07ecae_4_k_cu_cff2d5936thrust24THRUST_300001_SM_1000_NS8cuda_cub3parE:
	.zero		1
	.type		_ZN34_INTERNAL_ad07ecae_4_k_cu_cff2d5936thrust24THRUST_300001_SM_1000_NS12placeholders2_4E,@object
	.size		_ZN34_INTERNAL_ad07ecae_4_k_cu_cff2d5936thrust24THRUST_300001_SM_1000_NS12placeholders2_4E,(_ZN34_INTERNAL_ad07ecae_4_k_cu_cff2d5934cuda3std3__45__cpo4cendE - _ZN34_INTERNAL_ad07ecae_4_k_cu_cff2d5936thrust24THRUST_300001_SM_1000_NS12placeholders2_4E)
_ZN34_INTERNAL_ad07ecae_4_k_cu_cff2d5936thrust24THRUST_300001_SM_1000_NS12placeholders2_4E:
	.zero		1
	.type		_ZN34_INTERNAL_ad07ecae_4_k_cu_cff2d5934cuda3std3__45__cpo4cendE,@object
	.size		_ZN34_INTERNAL_ad07ecae_4_k_cu_cff2d5934cuda3std3__45__cpo4cendE,(_ZN34_INTERNAL_ad07ecae_4_k_cu_cff2d5934cuda3std6ranges3__45__cpo4cendE - _ZN34_INTERNAL_ad07ecae_4_k_cu_cff2d5934cuda3std3__45__cpo4cendE)
_ZN34_INTERNAL_ad07ecae_4_k_cu_cff2d5934cuda3std3__45__cpo4cendE:
	.zero		1
	.type		_ZN34_INTERNAL_ad07ecae_4_k_cu_cff2d5934cuda3std6ranges3__45__cpo4cendE,@object
	.size		_ZN34_INTERNAL_ad07ecae_4_k_cu_cff2d5934cuda3std6ranges3__45__cpo4cendE,(_ZN34_INTERNAL_ad07ecae_4_k_cu_cff2d5934cuda3std3__420unreachable_sentinelE - _ZN34_INTERNAL_ad07ecae_4_k_cu_cff2d5934cuda3std6ranges3__45__cpo4cendE)
_ZN34_INTERNAL_ad07ecae_4_k_cu_cff2d5934cuda3std6ranges3__45__cpo4cendE:
	.zero		1
	.type		_ZN34_INTERNAL_ad07ecae_4_k_cu_cff2d5934cuda3std3__420unreachable_sentinelE,@object
	.size		_ZN34_INTERNAL_ad07ecae_4_k_cu_cff2d5934cuda3std3__420unreachable_sentinelE,(_ZN34_INTERNAL_ad07ecae_4_k_cu_cff2d5934cuda3std6ranges3__45__cpo5ssizeE - _ZN34_INTERNAL_ad07ecae_4_k_cu_cff2d5934cuda3std3__420unreachable_sentinelE)
_ZN34_INTERNAL_ad07ecae_4_k_cu_cff2d5934cuda3std3__420unreachable_sentinelE:
	.zero		1
	.type		_ZN34_INTERNAL_ad07ecae_4_k_cu_cff2d5934cuda3std6ranges3__45__cpo5ssizeE,@object
	.size		_ZN34_INTERNAL_ad07ecae_4_k_cu_cff2d5934cuda3std6ranges3__45__cpo5ssizeE,(_ZN34_INTERNAL_ad07ecae_4_k_cu_cff2d5936thrust24THRUST_300001_SM_1000_NS12placeholders2_8E - _ZN34_INTERNAL_ad07ecae_4_k_cu_cff2d5934cuda3std6ranges3__45__cpo5ssizeE)
_ZN34_INTERNAL_ad07ecae_4_k_cu_cff2d5934cuda3std6ranges3__45__cpo5ssizeE:
	.zero		1
	.type		_ZN34_INTERNAL_ad07ecae_4_k_cu_cff2d5936thrust24THRUST_300001_SM_1000_NS12placeholders2_8E,@object
	.size		_ZN34_INTERNAL_ad07ecae_4_k_cu_cff2d5936thrust24THRUST_300001_SM_1000_NS12placeholders2_8E,(_ZN34_INTERNAL_ad07ecae_4_k_cu_cff2d5934cuda3std3__45__cpo5crendE - _ZN34_INTERNAL_ad07ecae_4_k_cu_cff2d5936thrust24THRUST_300001_SM_1000_NS12placeholders2_8E)
_ZN34_INTERNAL_ad07ecae_4_k_cu_cff2d5936thrust24THRUST_300001_SM_1000_NS12placeholders2_8E:
	.zero		1
	.type		_ZN34_INTERNAL_ad07ecae_4_k_cu_cff2d5934cuda3std3__45__cpo5crendE,@object
	.size		_ZN34_INTERNAL_ad07ecae_4_k_cu_cff2d5934cuda3std3__45__cpo5crendE,(_ZN34_INTERNAL_ad07ecae_4_k_cu_cff2d5934cuda3std6ranges3__45__cpo4prevE - _ZN34_INTERNAL_ad07ecae_4_k_cu_cff2d5934cuda3std3__45__cpo5crendE)
_ZN34_INTERNAL_ad07ecae_4_k_cu_cff2d5934cuda3std3__45__cpo5crendE:
	.zero		1
	.type		_ZN34_INTERNAL_ad07ecae_4_k_cu_cff2d5934cuda3std6ranges3__45__cpo4prevE,@object
	.size		_ZN34_INTERNAL_ad07ecae_4_k_cu_cff2d5934cuda3std6ranges3__45__cpo4prevE,(_ZN34_INTERNAL_ad07ecae_4_k_cu_cff2d5934cuda3std6ranges3__45__cpo9iter_moveE - _ZN34_INTERNAL_ad07ecae_4_k_cu_cff2d5934cuda3std6ranges3__45__cpo4prevE)
_ZN34_INTERNAL_ad07ecae_4_k_cu_cff2d5934cuda3std6ranges3__45__cpo4prevE:
	.zero		1
	.type		_ZN34_INTERNAL_ad07ecae_4_k_cu_cff2d5934cuda3std6ranges3__45__cpo9iter_moveE,@object
	.size		_ZN34_INTERNAL_ad07ecae_4_k_cu_cff2d5934cuda3std6ranges3__45__cpo9iter_moveE,(_ZN34_INTERNAL_ad07ecae_4_k_cu_cff2d5936thrust24THRUST_300001_SM_1000_NS6system6detail10sequential3seqE - _ZN34_INTERNAL_ad07ecae_4_k_cu_cff2d5934cuda3std6ranges3__45__cpo9iter_moveE)
_ZN34_INTERNAL_ad07ecae_4_k_cu_cff2d5934cuda3std6ranges3__45__cpo9iter_moveE:
	.zero		1
	.type		_ZN34_INTERNAL_ad07ecae_4_k_cu_cff2d5936thrust24THRUST_300001_SM_1000_NS6system6detail10sequential3seqE,@object
	.size		_ZN34_INTERNAL_ad07ecae_4_k_cu_cff2d5936thrust24THRUST_300001_SM_1000_NS6system6detail10sequential3seqE,(.L_31 - _ZN34_INTERNAL_ad07ecae_4_k_cu_cff2d5936thrust24THRUST_300001_SM_1000_NS6system6detail10sequential3seqE)
_ZN34_INTERNAL_ad07ecae_4_k_cu_cff2d5936thrust24THRUST_300001_SM_1000_NS6system6detail10sequential3seqE:
	.zero		1
.L_31:


//--------------------- .nv.constant0._ZN3cub18CUB_300001_SM_10006detail8for_each13static_kernelINS2_12policy_hub_t12policy_500_tEmN6thrust24THRUST_300001_SM_1000_NS8cuda_cub20__uninitialized_fill7functorINS7_10device_ptrIcEEcEEEEvT0_T1_ --------------------------
	.section	.nv.constant0._ZN3cub18CUB_300001_SM_10006detail8for_each13static_kernelINS2_12policy_hub_t12policy_500_tEmN6thrust24THRUST_300001_SM_1000_NS8cuda_cub20__uninitialized_fill7functorINS7_10device_ptrIcEEcEEEEvT0_T1_,"a",@progbits
	.sectionflags	@""
	.align	4
.nv.constant0._ZN3cub18CUB_300001_SM_10006detail8for_each13static_kernelINS2_12policy_hub_t12policy_500_tEmN6thrust24THRUST_300001_SM_1000_NS8cuda_cub20__uninitialized_fill7functorINS7_10device_ptrIcEEcEEEEvT0_T1_:
	.zero		920


//--------------------- .nv.constant0._ZN3cub18CUB_300001_SM_10006detail11EmptyKernelIvEEvv --------------------------
	.section	.nv.constant0._ZN3cub18CUB_300001_SM_10006detail11EmptyKernelIvEEvv,"a",@progbits
	.sectionflags	@""
	.align	4
.nv.constant0._ZN3cub18CUB_300001_SM_10006detail11EmptyKernelIvEEvv:
	.zero		896


//--------------------- .nv.constant0._Z17markAsPrimeKernelN6thrust24THRUST_300001_SM_1000_NS10device_ptrIcEEx --------------------------
	.section	.nv.constant0._Z17markAsPrimeKernelN6thrust24THRUST_300001_SM_1000_NS10device_ptrIcEEx,"a",@progbits
	.sectionflags	@""
	.align	4
.nv.constant0._Z17markAsPrimeKernelN6thrust24THRUST_300001_SM_1000_NS10device_ptrIcEEx:
	.zero		912


//--------------------- SYMBOLS --------------------------

	.type		.nv.reservedSmem.offset0,@object
	.size		.nv.reservedSmem.offset0,0x4
